// auto-generated by cutlass_sweep.gemm — config: {"arch": "sm_100", "cluster_m": 1, "cluster_n": 2, "dtype": "e5m2", "stages": 3, "tile_k": 128, "tile_m": 64, "tile_n": 256}
#include "cutlass/cutlass.h"
#include "cutlass/gemm/collective/collective_builder.hpp"
#include "cutlass/gemm/device/gemm_universal_adapter.h"
#include "cutlass/gemm/kernel/gemm_universal.hpp"
#include "cutlass/epilogue/collective/collective_builder.hpp"

using ElemA = cutlass::float_e5m2_t;
using ElemB = cutlass::float_e5m2_t;
using ElemCD = cutlass::float_e5m2_t;
using Acc  = float;
using TileShape    = cute::Shape<cute::_64, cute::_256, cute::_128>;
using ClusterShape = cute::Shape<cute::_1, cute::_2, cute::_1>;

using CollectiveEpilogue = typename cutlass::epilogue::collective::CollectiveBuilder<
    cutlass::arch::Sm100, cutlass::arch::OpClassTensorOp,
    TileShape, ClusterShape,
    cutlass::epilogue::collective::EpilogueTileAuto,
    Acc, Acc,
    ElemCD, cutlass::layout::RowMajor, 128 / cutlass::sizeof_bits<ElemCD>::value,
    ElemCD, cutlass::layout::RowMajor, 128 / cutlass::sizeof_bits<ElemCD>::value,
    cutlass::epilogue::collective::EpilogueScheduleAuto
  >::CollectiveOp;

using CollectiveMainloop = typename cutlass::gemm::collective::CollectiveBuilder<
    cutlass::arch::Sm100, cutlass::arch::OpClassTensorOp,
    ElemA, cutlass::layout::RowMajor, 128 / cutlass::sizeof_bits<ElemA>::value,
    ElemB, cutlass::layout::ColumnMajor, 128 / cutlass::sizeof_bits<ElemB>::value,
    Acc,
    TileShape, ClusterShape,
    cutlass::gemm::collective::StageCount<3>,
    cutlass::gemm::collective::KernelScheduleAuto
  >::CollectiveOp;

using GemmKernel = cutlass::gemm::kernel::GemmUniversal<
    cute::Shape<int,int,int,int>,
    CollectiveMainloop,
    CollectiveEpilogue
>;
using Gemm = cutlass::gemm::device::GemmUniversalAdapter<GemmKernel>;

// Force the device kernel symbol into the cubin without needing a host main.
auto* _anchor = &cutlass::device_kernel<GemmKernel>;


// ===== COMPILED SASS (sm_100a) =====

	.target	sm_100a

	.elftype	@"ET_EXEC"


//--------------------- .note.nv.tkinfo           --------------------------
	.section	.note.nv.tkinfo,"",@"SHT_NOTE"
	.sectionflags	@"SHF_NOTE_NV_TKINFO"
	.tkinfo
        /*0018*/ 	.word	0x00000002
        /*0030*/ 	.string	""
        /*0030*/ 	.string	"ptxas"
        /*0030*/ 	.string	"Cuda compilation tools, release 13.0, V13.0.88"
        /*0030*/ 	.string	"Build cuda_13.0.r13.0/compiler.36424714_0"
        /*0030*/ 	.string	"-arch sm_100a -m 64 "



//--------------------- .note.nv.cuinfo           --------------------------
	.section	.note.nv.cuinfo,"",@"SHT_NOTE"
	.sectionflags	@"SHF_NOTE_NV_CUINFO"
        /*0018*/ 	.short	0x0002
        /*001a*/ 	.short	0x0064
        /*001c*/ 	.short	0x0082
	.zero		2


//--------------------- .nv.info                  --------------------------
	.section	.nv.info,"",@"SHT_CUDA_INFO"
	.align	4


	//----- nvinfo : EIATTR_REGCOUNT
	.align		4
        /*0000*/ 	.byte	0x04, 0x2f
        /*0002*/ 	.short	(.L_20 - .L_19)
	.align		4
.L_19:
        /*0004*/ 	.word	index@(_ZN7cutlass13device_kernelINS_4gemm6kernel13GemmUniversalIN4cute5tupleIJiiiiEEENS1_10collective13CollectiveMmaINS1_35MainloopSm100TmaUmmaWarpSpecializedILi3ELi2ELi4ENS5_IJNS4_1CILi1EEENSA_ILi2EEESB_EEEEENS5_IJNSA_ILi64EEENSA_ILi256EEENSA_ILi128EEEEEENS_12float_e5m2_tENS5_IJlSB_lEEESJ_SK_NS4_8TiledMMAINS4_8MMA_AtomIJNS4_10MMA_TraitsINS4_19SM100_MMA_F8F6F4_SSEJSJ_SJ_fSF_SG_NS4_17integral_constantINS4_4UMMA5MajorELSR_0EEESS_NSP_INSQ_7ScaleInELST_0EEESU_EEEEEENS4_6LayoutINS5_IJSB_SB_SB_EEENS5_IJNSA_ILi0EEESZ_SZ_EEEEENS5_IJNS4_10UnderscoreES12_S12_EEEEENS4_23SM90_TMA_LOAD_MULTICASTENS4_14ComposedLayoutINS4_7SwizzleILi3ELi4ELi3EEENS4_18smem_ptr_flag_bitsILi8EEENSX_INS5_IJNSA_ILi8EEESH_EEENS5_IJSH_SB_EEEEEEEvNS4_8identityENS4_13SM90_TMA_LOADES1F_vS1G_EENS_8epilogue10collective18CollectiveEpilogueINS1J_23Sm100TmaWarpSpecializedILi4ELi2ELi32ELb0ELb0EEEJSI_NS5_IJNSX_ISF_SB_EES1O_EEESJ_SK_SJ_SK_NS1J_6fusion15FusionCallbacksIS1N_NS1Q_17LinearCombinationISJ_fSJ_fLNS_15FloatRoundStyleE2EEESI_S1P_JEEENS4_5SM1004TMEM4LOAD26SM100_TMEM_LOAD_16dp32b32xES1H_NS16_INS17_ILi2ELi4ELi3EEES1A_NSX_INS5_IJS1B_SF_EEENS5_IJSF_SB_EEEEEEENS4_39AutoVectorizingCopyWithAssumedAlignmentILi128EEENS4_14SM90_TMA_STOREES24_S26_S26_EEEvvEEEEvNT_6ParamsE)
        /*0008*/ 	.word	0x00000075


	//----- nvinfo : EIATTR_FRAME_SIZE
	.align		4
.L_20:
        /*000c*/ 	.byte	0x04, 0x11
        /*000e*/ 	.short	(.L_22 - .L_21)
	.align		4
.L_21:
        /*0010*/ 	.word	index@($__internal_2_$__cuda_sm10x_tcgen05_guardrail_trap_unallocated_columns_being_dealloced)
        /*0014*/ 	.word	0x00000000


	//----- nvinfo : EIATTR_FRAME_SIZE
	.align		4
.L_22:
        /*0018*/ 	.byte	0x04, 0x11
        /*001a*/ 	.short	(.L_24 - .L_23)
	.align		4
.L_23:
        /*001c*/ 	.word	index@($__internal_1_$__cuda_sm10x_tcgen05_guardrail_trap_phase_invalid_during_alloc)
        /*0020*/ 	.word	0x00000000


	//----- nvinfo : EIATTR_FRAME_SIZE
	.align		4
.L_24:
        /*0024*/ 	.byte	0x04, 0x11
        /*0026*/ 	.short	(.L_26 - .L_25)
	.align		4
.L_25:
        /*0028*/ 	.word	index@($__internal_0_$__cuda_sm10x_tcgen05_guardrail_trap_col_being_dealloced_not_returned_by_alloc)
        /*002c*/ 	.word	0x00000000


	//----- nvinfo : EIATTR_FRAME_SIZE
	.align		4
.L_26:
        /*0030*/ 	.byte	0x04, 0x11
        /*0032*/ 	.short	(.L_28 - .L_27)
	.align		4
.L_27:
        /*0034*/ 	.word	index@(_ZN7cutlass13device_kernelINS_4gemm6kernel13GemmUniversalIN4cute5tupleIJiiiiEEENS1_10collective13CollectiveMmaINS1_35MainloopSm100TmaUmmaWarpSpecializedILi3ELi2ELi4ENS5_IJNS4_1CILi1EEENSA_ILi2EEESB_EEEEENS5_IJNSA_ILi64EEENSA_ILi256EEENSA_ILi128EEEEEENS_12float_e5m2_tENS5_IJlSB_lEEESJ_SK_NS4_8TiledMMAINS4_8MMA_AtomIJNS4_10MMA_TraitsINS4_19SM100_MMA_F8F6F4_SSEJSJ_SJ_fSF_SG_NS4_17integral_constantINS4_4UMMA5MajorELSR_0EEESS_NSP_INSQ_7ScaleInELST_0EEESU_EEEEEENS4_6LayoutINS5_IJSB_SB_SB_EEENS5_IJNSA_ILi0EEESZ_SZ_EEEEENS5_IJNS4_10UnderscoreES12_S12_EEEEENS4_23SM90_TMA_LOAD_MULTICASTENS4_14ComposedLayoutINS4_7SwizzleILi3ELi4ELi3EEENS4_18smem_ptr_flag_bitsILi8EEENSX_INS5_IJNSA_ILi8EEESH_EEENS5_IJSH_SB_EEEEEEEvNS4_8identityENS4_13SM90_TMA_LOADES1F_vS1G_EENS_8epilogue10collective18CollectiveEpilogueINS1J_23Sm100TmaWarpSpecializedILi4ELi2ELi32ELb0ELb0EEEJSI_NS5_IJNSX_ISF_SB_EES1O_EEESJ_SK_SJ_SK_NS1J_6fusion15FusionCallbacksIS1N_NS1Q_17LinearCombinationISJ_fSJ_fLNS_15FloatRoundStyleE2EEESI_S1P_JEEENS4_5SM1004TMEM4LOAD26SM100_TMEM_LOAD_16dp32b32xES1H_NS16_INS17_ILi2ELi4ELi3EEES1A_NSX_INS5_IJS1B_SF_EEENS5_IJSF_SB_EEEEEEENS4_39AutoVectorizingCopyWithAssumedAlignmentILi128EEENS4_14SM90_TMA_STOREES24_S26_S26_EEEvvEEEEvNT_6ParamsE)
        /*0038*/ 	.word	0x00000000


	//----- nvinfo : EIATTR_MIN_STACK_SIZE
	.align		4
.L_28:
        /*003c*/ 	.byte	0x04, 0x12
        /*003e*/ 	.short	(.L_30 - .L_29)
	.align		4
.L_29:
        /*0040*/ 	.word	index@(_ZN7cutlass13device_kernelINS_4gemm6kernel13GemmUniversalIN4cute5tupleIJiiiiEEENS1_10collective13CollectiveMmaINS1_35MainloopSm100TmaUmmaWarpSpecializedILi3ELi2ELi4ENS5_IJNS4_1CILi1EEENSA_ILi2EEESB_EEEEENS5_IJNSA_ILi64EEENSA_ILi256EEENSA_ILi128EEEEEENS_12float_e5m2_tENS5_IJlSB_lEEESJ_SK_NS4_8TiledMMAINS4_8MMA_AtomIJNS4_10MMA_TraitsINS4_19SM100_MMA_F8F6F4_SSEJSJ_SJ_fSF_SG_NS4_17integral_constantINS4_4UMMA5MajorELSR_0EEESS_NSP_INSQ_7ScaleInELST_0EEESU_EEEEEENS4_6LayoutINS5_IJSB_SB_SB_EEENS5_IJNSA_ILi0EEESZ_SZ_EEEEENS5_IJNS4_10UnderscoreES12_S12_EEEEENS4_23SM90_TMA_LOAD_MULTICASTENS4_14ComposedLayoutINS4_7SwizzleILi3ELi4ELi3EEENS4_18smem_ptr_flag_bitsILi8EEENSX_INS5_IJNSA_ILi8EEESH_EEENS5_IJSH_SB_EEEEEEEvNS4_8identityENS4_13SM90_TMA_LOADES1F_vS1G_EENS_8epilogue10collective18CollectiveEpilogueINS1J_23Sm100TmaWarpSpecializedILi4ELi2ELi32ELb0ELb0EEEJSI_NS5_IJNSX_ISF_SB_EES1O_EEESJ_SK_SJ_SK_NS1J_6fusion15FusionCallbacksIS1N_NS1Q_17LinearCombinationISJ_fSJ_fLNS_15FloatRoundStyleE2EEESI_S1P_JEEENS4_5SM1004TMEM4LOAD26SM100_TMEM_LOAD_16dp32b32xES1H_NS16_INS17_ILi2ELi4ELi3EEES1A_NSX_INS5_IJS1B_SF_EEENS5_IJSF_SB_EEEEEEENS4_39AutoVectorizingCopyWithAssumedAlignmentILi128EEENS4_14SM90_TMA_STOREES24_S26_S26_EEEvvEEEEvNT_6ParamsE)
        /*0044*/ 	.word	0x00000000
.L_30:


//--------------------- .nv.compat                --------------------------
	.section	.nv.compat,"",@"SHT_CUDA_COMPAT_INFO"
	.align	4
        /*0000*/ 	.byte	0x02, 0x09, 0x01, 0x00, 0x02, 0x02, 0x02, 0x00, 0x02, 0x05, 0x05, 0x00, 0x03, 0x07, 0x01, 0x01
        /*0010*/ 	.byte	0x02, 0x03, 0x01, 0x00, 0x02, 0x06, 0x01, 0x00, 0x04, 0x0b, 0x08, 0x00, 0x09, 0x00, 0x00, 0x00
        /*0020*/ 	.byte	0x00, 0x00, 0x00, 0x00


//--------------------- .nv.info._ZN7cutlass13device_kernelINS_4gemm6kernel13GemmUniversalIN4cute5tupleIJiiiiEEENS1_10collective13CollectiveMmaINS1_35MainloopSm100TmaUmmaWarpSpecializedILi3ELi2ELi4ENS5_IJNS4_1CILi1EEENSA_ILi2EEESB_EEEEENS5_IJNSA_ILi64EEENSA_ILi256EEENSA_ILi128EEEEEENS_12float_e5m2_tENS5_IJlSB_lEEESJ_SK_NS4_8TiledMMAINS4_8MMA_AtomIJNS4_10MMA_TraitsINS4_19SM100_MMA_F8F6F4_SSEJSJ_SJ_fSF_SG_NS4_17integral_constantINS4_4UMMA5MajorELSR_0EEESS_NSP_INSQ_7ScaleInELST_0EEESU_EEEEEENS4_6LayoutINS5_IJSB_SB_SB_EEENS5_IJNSA_ILi0EEESZ_SZ_EEEEENS5_IJNS4_10UnderscoreES12_S12_EEEEENS4_23SM90_TMA_LOAD_MULTICASTENS4_14ComposedLayoutINS4_7SwizzleILi3ELi4ELi3EEENS4_18smem_ptr_flag_bitsILi8EEENSX_INS5_IJNSA_ILi8EEESH_EEENS5_IJSH_SB_EEEEEEEvNS4_8identityENS4_13SM90_TMA_LOADES1F_vS1G_EENS_8epilogue10collective18CollectiveEpilogueINS1J_23Sm100TmaWarpSpecializedILi4ELi2ELi32ELb0ELb0EEEJSI_NS5_IJNSX_ISF_SB_EES1O_EEESJ_SK_SJ_SK_NS1J_6fusion15FusionCallbacksIS1N_NS1Q_17LinearCombinationISJ_fSJ_fLNS_15FloatRoundStyleE2EEESI_S1P_JEEENS4_5SM1004TMEM4LOAD26SM100_TMEM_LOAD_16dp32b32xES1H_NS16_INS17_ILi2ELi4ELi3EEES1A_NSX_INS5_IJS1B_SF_EEENS5_IJSF_SB_EEEEEEENS4_39AutoVectorizingCopyWithAssumedAlignmentILi128EEENS4_14SM90_TMA_STOREES24_S26_S26_EEEvvEEEEvNT_6ParamsE --------------------------
	.section	.nv.info._ZN7cutlass13device_kernelINS_4gemm6kernel13GemmUniversalIN4cute5tupleIJiiiiEEENS1_10collective13CollectiveMmaINS1_35MainloopSm100TmaUmmaWarpSpecializedILi3ELi2ELi4ENS5_IJNS4_1CILi1EEENSA_ILi2EEESB_EEEEENS5_IJNSA_ILi64EEENSA_ILi256EEENSA_ILi128EEEEEENS_12float_e5m2_tENS5_IJlSB_lEEESJ_SK_NS4_8TiledMMAINS4_8MMA_AtomIJNS4_10MMA_TraitsINS4_19SM100_MMA_F8F6F4_SSEJSJ_SJ_fSF_SG_NS4_17integral_constantINS4_4UMMA5MajorELSR_0EEESS_NSP_INSQ_7ScaleInELST_0EEESU_EEEEEENS4_6LayoutINS5_IJSB_SB_SB_EEENS5_IJNSA_ILi0EEESZ_SZ_EEEEENS5_IJNS4_10UnderscoreES12_S12_EEEEENS4_23SM90_TMA_LOAD_MULTICASTENS4_14ComposedLayoutINS4_7SwizzleILi3ELi4ELi3EEENS4_18smem_ptr_flag_bitsILi8EEENSX_INS5_IJNSA_ILi8EEESH_EEENS5_IJSH_SB_EEEEEEEvNS4_8identityENS4_13SM90_TMA_LOADES1F_vS1G_EENS_8epilogue10collective18CollectiveEpilogueINS1J_23Sm100TmaWarpSpecializedILi4ELi2ELi32ELb0ELb0EEEJSI_NS5_IJNSX_ISF_SB_EES1O_EEESJ_SK_SJ_SK_NS1J_6fusion15FusionCallbacksIS1N_NS1Q_17LinearCombinationISJ_fSJ_fLNS_15FloatRoundStyleE2EEESI_S1P_JEEENS4_5SM1004TMEM4LOAD26SM100_TMEM_LOAD_16dp32b32xES1H_NS16_INS17_ILi2ELi4ELi3EEES1A_NSX_INS5_IJS1B_SF_EEENS5_IJSF_SB_EEEEEEENS4_39AutoVectorizingCopyWithAssumedAlignmentILi128EEENS4_14SM90_TMA_STOREES24_S26_S26_EEEvvEEEEvNT_6ParamsE,"",@"SHT_CUDA_INFO"
	.sectionflags	@""
	.align	4


	//----- nvinfo : EIATTR_CUDA_API_VERSION
	.align		4
        /*0000*/ 	.byte	0x04, 0x37
        /*0002*/ 	.short	(.L_32 - .L_31)
.L_31:
        /*0004*/ 	.word	0x00000082


	//----- nvinfo : EIATTR_KPARAM_INFO
	.align		4
.L_32:
        /*0008*/ 	.byte	0x04, 0x17
        /*000a*/ 	.short	(.L_34 - .L_33)
.L_33:
        /*000c*/ 	.word	0x00000000
        /*0010*/ 	.short	0x0000
        /*0012*/ 	.short	0x0000
        /*0014*/ 	.byte	0x00, 0xf0, 0x01, 0x20


	//----- nvinfo : EIATTR_AT_ENTRY_FRAGMENTS
	.align		4
.L_34:
        /*0018*/ 	.byte	0x04, 0x4f
        /*001a*/ 	.short	(.L_36 - .L_35)


	//   ....[0]....
.L_35:
        /*001c*/ 	.word	0x00000006


	//----- nvinfo : EIATTR_RESERVED_SMEM_USED
	.align		4
.L_36:
        /*0020*/ 	.byte	0x01, 0x41
	.zero		2


	//----- nvinfo : EIATTR_SPARSE_MMA_MASK
	.align		4
        /*0024*/ 	.byte	0x03, 0x50
        /*0026*/ 	.short	0x0000


	//----- nvinfo : EIATTR_TCGEN05_1CTA_USED
	.align		4
        /*0028*/ 	.byte	0x01, 0x51
	.zero		2


	//----- nvinfo : EIATTR_MAXREG_COUNT
	.align		4
        /*002c*/ 	.byte	0x03, 0x1b
        /*002e*/ 	.short	0x00ff


	//----- nvinfo : EIATTR_NUM_BARRIERS
	.align		4
        /*0030*/ 	.byte	0x02, 0x4c
        /*0032*/ 	.byte	0x07
	.zero		1


	//----- nvinfo : EIATTR_EXTERNS
	.align		4
        /*0034*/ 	.byte	0x04, 0x0f
        /*0036*/ 	.short	(.L_38 - .L_37)


	//   ....[0]....
	.align		4
.L_37:
        /*0038*/ 	.word	index@(__assertfail)


	//----- nvinfo : EIATTR_MERCURY_ISA_VERSION
	.align		4
.L_38:
        /*003c*/ 	.byte	0x03, 0x5f
        /*003e*/ 	.short	0x0101


	//----- nvinfo : EIATTR_INT_WARP_WIDE_INSTR_OFFSETS
	.align		4
        /*0040*/ 	.byte	0x04, 0x31
        /*0042*/ 	.short	(.L_40 - .L_39)


	//   ....[0]....
.L_39:
        /*0044*/ 	.word	0x00003c40


	//   ....[1]....
        /*0048*/ 	.word	0x00003c60


	//   ....[2]....
        /*004c*/ 	.word	0x00003c90


	//   ....[3]....
        /*0050*/ 	.word	0x00004810


	//   ....[4]....
        /*0054*/ 	.word	0x00004880


	//   ....[5]....
        /*0058*/ 	.word	0x00004950


	//   ....[6]....
        /*005c*/ 	.word	0x000049d0


	//   ....[7]....
        /*0060*/ 	.word	0x00004ac0


	//   ....[8]....
        /*0064*/ 	.word	0x00004b40


	//   ....[9]....
        /*0068*/ 	.word	0x00004c20


	//   ....[10]....
        /*006c*/ 	.word	0x00004cd0


	//----- nvinfo : EIATTR_COOP_GROUP_MASK_REGIDS
	.align		4
.L_40:
        /*0070*/ 	.byte	0x04, 0x29
        /*0072*/ 	.short	(.L_42 - .L_41)


	//   ....[0]....
.L_41:
        /*0074*/ 	.word	0xffffffff


	//   ....[1]....
        /*0078*/ 	.word	0xffffffff


	//   ....[2]....
        /*007c*/ 	.word	0xffffffff


	//   ....[3]....
        /*0080*/ 	.word	0xffffffff


	//   ....[4]....
        /*0084*/ 	.word	0xffffffff


	//   ....[5]....
        /*0088*/ 	.word	0xffffffff


	//   ....[6]....
        /*008c*/ 	.word	0xffffffff


	//   ....[7]....
        /*0090*/ 	.word	0xffffffff


	//   ....[8]....
        /*0094*/ 	.word	0xffffffff


	//   ....[9]....
        /*0098*/ 	.word	0xffffffff


	//   ....[10]....
        /*009c*/ 	.word	0xffffffff


	//   ....[11]....
        /*00a0*/ 	.word	0xffffffff


	//   ....[12]....
        /*00a4*/ 	.word	0xffffffff


	//   ....[13]....
        /*00a8*/ 	.word	0xffffffff


	//----- nvinfo : EIATTR_COOP_GROUP_INSTR_OFFSETS
	.align		4
.L_42:
        /*00ac*/ 	.byte	0x04, 0x28
        /*00ae*/ 	.short	(.L_44 - .L_43)


	//   ....[0]....
.L_43:
        /*00b0*/ 	.word	0x00000080


	//   ....[1]....
        /*00b4*/ 	.word	0x000004f0


	//   ....[2]....
        /*00b8*/ 	.word	0x00000680


	//   ....[3]....
        /*00bc*/ 	.word	0x00000820


	//   ....[4]....
        /*00c0*/ 	.word	0x00000920


	//   ....[5]....
        /*00c4*/ 	.word	0x00000a90


	//   ....[6]....
        /*00c8*/ 	.word	0x00000c30


	//   ....[7]....
        /*00cc*/ 	.word	0x00000de0


	//   ....[8]....
        /*00d0*/ 	.word	0x00001fe0


	//   ....[9]....
        /*00d4*/ 	.word	0x00002e30


	//   ....[10]....
        /*00d8*/ 	.word	0x00003040


	//   ....[11]....
        /*00dc*/ 	.word	0x00003070


	//   ....[12]....
        /*00e0*/ 	.word	0x00003b20


	//   ....[13]....
        /*00e4*/ 	.word	0x00003d50


	//----- nvinfo : EIATTR_VRC_CTA_INIT_COUNT
	.align		4
.L_44:
        /*00e8*/ 	.byte	0x02, 0x4a
        /*00ea*/ 	.byte	0x80
	.zero		1


	//----- nvinfo : EIATTR_SYSCALL_OFFSETS
	.align		4
        /*00ec*/ 	.byte	0x04, 0x46
        /*00ee*/ 	.short	(.L_46 - .L_45)


	//   ....[0]....
.L_45:
        /*00f0*/ 	.word	0x00005960


	//   ....[1]....
        /*00f4*/ 	.word	0x00005aa0


	//   ....[2]....
        /*00f8*/ 	.word	0x000062d0


	//   ....[3]....
        /*00fc*/ 	.word	0x00007060


	//   ....[4]....
        /*0100*/ 	.word	0x00007db0


	//   ....[5]....
        /*0104*/ 	.word	0x00008b30


	//----- nvinfo : EIATTR_MBARRIER_INSTR_OFFSETS
	.align		4
.L_46:
        /*0108*/ 	.byte	0x04, 0x39
        /*010a*/ 	.short	(.L_48 - .L_47)


	//   ....[0]....
.L_47:
        /*010c*/ 	.word	0x00000610
        /*0110*/ 	.word	0x000000ff
        /*0114*/ 	.word	0x00000000
        /*0118*/ 	.short	0x0100
        /*011a*/ 	.byte	0x04
	.zero		1


	//   ....[1]....
        /*011c*/ 	.word	0x00000620
        /*0120*/ 	.word	0x000000ff
        /*0124*/ 	.word	0x00000018
        /*0128*/ 	.short	0x0100
        /*012a*/ 	.byte	0x04
	.zero		1


	//   ....[2]....
        /*012c*/ 	.word	0x00000630
        /*0130*/ 	.word	0x000000ff
        /*0134*/ 	.word	0x00000008
        /*0138*/ 	.short	0x0100
        /*013a*/ 	.byte	0x04
	.zero		1


	//   ....[3]....
        /*013c*/ 	.word	0x00000640
        /*0140*/ 	.word	0x000000ff
        /*0144*/ 	.word	0x00000020
        /*0148*/ 	.short	0x0100
        /*014a*/ 	.byte	0x04
	.zero		1


	//   ....[4]....
        /*014c*/ 	.word	0x00000650
        /*0150*/ 	.word	0x000000ff
        /*0154*/ 	.word	0x00000010
        /*0158*/ 	.short	0x0100
        /*015a*/ 	.byte	0x04
	.zero		1


	//   ....[5]....
        /*015c*/ 	.word	0x00000660
        /*0160*/ 	.word	0x000000ff
        /*0164*/ 	.word	0x00000028
        /*0168*/ 	.short	0x0100
        /*016a*/ 	.byte	0x04
	.zero		1


	//   ....[6]....
        /*016c*/ 	.word	0x00000790
        /*0170*/ 	.word	0x000000ff
        /*0174*/ 	.word	0x00000030
        /*0178*/ 	.short	0x0100
        /*017a*/ 	.byte	0x04
	.zero		1


	//   ....[7]....
        /*017c*/ 	.word	0x000007a0
        /*0180*/ 	.word	0x000000ff
        /*0184*/ 	.word	0x00000050
        /*0188*/ 	.short	0x0100
        /*018a*/ 	.byte	0x04
	.zero		1


	//   ....[8]....
        /*018c*/ 	.word	0x000007b0
        /*0190*/ 	.word	0x000000ff
        /*0194*/ 	.word	0x00000038
        /*0198*/ 	.short	0x0100
        /*019a*/ 	.byte	0x04
	.zero		1


	//   ....[9]....
        /*019c*/ 	.word	0x000007c0
        /*01a0*/ 	.word	0x000000ff
        /*01a4*/ 	.word	0x00000058
        /*01a8*/ 	.short	0x0100
        /*01aa*/ 	.byte	0x04
	.zero		1


	//   ....[10]....
        /*01ac*/ 	.word	0x000007d0
        /*01b0*/ 	.word	0x000000ff
        /*01b4*/ 	.word	0x00000040
        /*01b8*/ 	.short	0x0100
        /*01ba*/ 	.byte	0x04
	.zero		1


	//   ....[11]....
        /*01bc*/ 	.word	0x000007e0
        /*01c0*/ 	.word	0x000000ff
        /*01c4*/ 	.word	0x00000060
        /*01c8*/ 	.short	0x0100
        /*01ca*/ 	.byte	0x04
	.zero		1


	//   ....[12]....
        /*01cc*/ 	.word	0x000007f0
        /*01d0*/ 	.word	0x000000ff
        /*01d4*/ 	.word	0x00000048
        /*01d8*/ 	.short	0x0100
        /*01da*/ 	.byte	0x04
	.zero		1


	//   ....[13]....
        /*01dc*/ 	.word	0x00000800
        /*01e0*/ 	.word	0x000000ff
        /*01e4*/ 	.word	0x00000068
        /*01e8*/ 	.short	0x0100
        /*01ea*/ 	.byte	0x04
	.zero		1


	//   ....[14]....
        /*01ec*/ 	.word	0x000008f0
        /*01f0*/ 	.word	0x000000ff
        /*01f4*/ 	.word	0x00000070
        /*01f8*/ 	.short	0x0100
        /*01fa*/ 	.byte	0x06
	.zero		1


	//   ....[15]....
        /*01fc*/ 	.word	0x00000900
        /*0200*/ 	.word	0x000000ff
        /*0204*/ 	.word	0x00000078
        /*0208*/ 	.short	0x0100
        /*020a*/ 	.byte	0x06
	.zero		1


	//   ....[16]....
        /*020c*/ 	.word	0x00000a40
        /*0210*/ 	.word	0x000000ff
        /*0214*/ 	.word	0x00000080
        /*0218*/ 	.short	0x0100
        /*021a*/ 	.byte	0x06
	.zero		1


	//   ....[17]....
        /*021c*/ 	.word	0x00000a50
        /*0220*/ 	.word	0x000000ff
        /*0224*/ 	.word	0x00000090
        /*0228*/ 	.short	0x0100
        /*022a*/ 	.byte	0x06
	.zero		1


	//   ....[18]....
        /*022c*/ 	.word	0x00000a60
        /*0230*/ 	.word	0x000000ff
        /*0234*/ 	.word	0x00000088
        /*0238*/ 	.short	0x0100
        /*023a*/ 	.byte	0x06
	.zero		1


	//   ....[19]....
        /*023c*/ 	.word	0x00000a70
        /*0240*/ 	.word	0x000000ff
        /*0244*/ 	.word	0x00000098
        /*0248*/ 	.short	0x0100
        /*024a*/ 	.byte	0x06
	.zero		1


	//   ....[20]....
        /*024c*/ 	.word	0x00000ba0
        /*0250*/ 	.word	0x000000ff
        /*0254*/ 	.word	0x000000a0
        /*0258*/ 	.short	0x0100
        /*025a*/ 	.byte	0x04
	.zero		1


	//   ....[21]....
        /*025c*/ 	.word	0x00000bb0
        /*0260*/ 	.word	0x000000ff
        /*0264*/ 	.word	0x000000c0
        /*0268*/ 	.short	0x0100
        /*026a*/ 	.byte	0x04
	.zero		1


	//   ....[22]....
        /*026c*/ 	.word	0x00000bc0
        /*0270*/ 	.word	0x000000ff
        /*0274*/ 	.word	0x000000a8
        /*0278*/ 	.short	0x0100
        /*027a*/ 	.byte	0x04
	.zero		1


	//   ....[23]....
        /*027c*/ 	.word	0x00000bd0
        /*0280*/ 	.word	0x000000ff
        /*0284*/ 	.word	0x000000c8
        /*0288*/ 	.short	0x0100
        /*028a*/ 	.byte	0x04
	.zero		1


	//   ....[24]....
        /*028c*/ 	.word	0x00000be0
        /*0290*/ 	.word	0x000000ff
        /*0294*/ 	.word	0x000000b0
        /*0298*/ 	.short	0x0100
        /*029a*/ 	.byte	0x04
	.zero		1


	//   ....[25]....
        /*029c*/ 	.word	0x00000bf0
        /*02a0*/ 	.word	0x000000ff
        /*02a4*/ 	.word	0x000000d0
        /*02a8*/ 	.short	0x0100
        /*02aa*/ 	.byte	0x04
	.zero		1


	//   ....[26]....
        /*02ac*/ 	.word	0x00000c00
        /*02b0*/ 	.word	0x000000ff
        /*02b4*/ 	.word	0x000000b8
        /*02b8*/ 	.short	0x0100
        /*02ba*/ 	.byte	0x04
	.zero		1


	//   ....[27]....
        /*02bc*/ 	.word	0x00000c10
        /*02c0*/ 	.word	0x000000ff
        /*02c4*/ 	.word	0x000000d8
        /*02c8*/ 	.short	0x0100
        /*02ca*/ 	.byte	0x04
	.zero		1


	//   ....[28]....
        /*02cc*/ 	.word	0x00000d00
        /*02d0*/ 	.word	0x000000ff
        /*02d4*/ 	.word	0x000000e0
        /*02d8*/ 	.short	0x0100
        /*02da*/ 	.byte	0x04
	.zero		1


	//   ....[29]....
        /*02dc*/ 	.word	0x00000d10
        /*02e0*/ 	.word	0x000000ff
        /*02e4*/ 	.word	0x000000f0
        /*02e8*/ 	.short	0x0100
        /*02ea*/ 	.byte	0x04
	.zero		1


	//   ....[30]....
        /*02ec*/ 	.word	0x00000d20
        /*02f0*/ 	.word	0x000000ff
        /*02f4*/ 	.word	0x000000e8
        /*02f8*/ 	.short	0x0100
        /*02fa*/ 	.byte	0x04
	.zero		1


	//   ....[31]....
        /*02fc*/ 	.word	0x00000d30
        /*0300*/ 	.word	0x000000ff
        /*0304*/ 	.word	0x000000f8
        /*0308*/ 	.short	0x0100
        /*030a*/ 	.byte	0x04
	.zero		1


	//   ....[32]....
        /*030c*/ 	.word	0x00001890
        /*0310*/ 	.word	0x00000000
        /*0314*/ 	.word	0x000000f0
        /*0318*/ 	.short	0x010a
        /*031a*/ 	.byte	0xff
	.zero		1


	//   ....[33]....
        /*031c*/ 	.word	0x000018b0
        /*0320*/ 	.word	0x00000000
        /*0324*/ 	.word	0x000000e0
        /*0328*/ 	.short	0x0101
        /*032a*/ 	.byte	0xff
	.zero		1


	//   ....[34]....
        /*032c*/ 	.word	0x00001970
        /*0330*/ 	.word	0x000000ff
        /*0334*/ 	.word	0x00000018
        /*0338*/ 	.short	0x010a
        /*033a*/ 	.byte	0x04
	.zero		1


	//   ....[35]....
        /*033c*/ 	.word	0x000019f0
        /*0340*/ 	.word	0x000000ff
        /*0344*/ 	.word	0x00000018
        /*0348*/ 	.short	0x010a
        /*034a*/ 	.byte	0x21
	.zero		1


	//   ....[36]....
        /*034c*/ 	.word	0x00001b80
        /*0350*/ 	.word	0x000000ff
        /*0354*/ 	.word	0x00000018
        /*0358*/ 	.short	0x010a
        /*035a*/ 	.byte	0x08
	.zero		1


	//   ....[37]....
        /*035c*/ 	.word	0x00001ca0
        /*0360*/ 	.word	0x000000ff
        /*0364*/ 	.word	0x00000078
        /*0368*/ 	.short	0x0101
        /*036a*/ 	.byte	0x07
	.zero		1


	//   ....[38]....
        /*036c*/ 	.word	0x00001cc0
        /*0370*/ 	.word	0x000000ff
        /*0374*/ 	.word	0x00000018
        /*0378*/ 	.short	0x010a
        /*037a*/ 	.byte	0x04
	.zero		1


	//   ....[39]....
        /*037c*/ 	.word	0x00001d40
        /*0380*/ 	.word	0x000000ff
        /*0384*/ 	.word	0x00000018
        /*0388*/ 	.short	0x010a
        /*038a*/ 	.byte	0x11
	.zero		1


	//   ....[40]....
        /*038c*/ 	.word	0x00001ed0
        /*0390*/ 	.word	0x000000ff
        /*0394*/ 	.word	0x00000018
        /*0398*/ 	.short	0x010a
        /*039a*/ 	.byte	0x06
	.zero		1


	//   ....[41]....
        /*039c*/ 	.word	0x00002010
        /*03a0*/ 	.word	0x00000003
        /*03a4*/ 	.word	0x00000080
        /*03a8*/ 	.short	0x010a
        /*03aa*/ 	.byte	0xff
	.zero		1


	//   ....[42]....
        /*03ac*/ 	.word	0x00002160
        /*03b0*/ 	.word	0x00000000
        /*03b4*/ 	.word	0x00000000
        /*03b8*/ 	.short	0x0101
        /*03ba*/ 	.byte	0xff
	.zero		1


	//   ....[43]....
        /*03bc*/ 	.word	0x00002710
        /*03c0*/ 	.word	0x000000ff
        /*03c4*/ 	.word	0x00000000
        /*03c8*/ 	.short	0x010a
        /*03ca*/ 	.byte	0x04
	.zero		1


	//   ....[44]....
        /*03cc*/ 	.word	0x000027a0
        /*03d0*/ 	.word	0x000000ff
        /*03d4*/ 	.word	0x00000000
        /*03d8*/ 	.short	0x010a
        /*03da*/ 	.byte	0x05
	.zero		1


	//   ....[45]....
        /*03dc*/ 	.word	0x00002840
        /*03e0*/ 	.word	0x00000000
        /*03e4*/ 	.word	0x00000000
        /*03e8*/ 	.short	0x010a
        /*03ea*/ 	.byte	0xff
	.zero		1


	//   ....[46]....
        /*03ec*/ 	.word	0x00002980
        /*03f0*/ 	.word	0x00000002
        /*03f4*/ 	.word	0x000000e0
        /*03f8*/ 	.short	0x010a
        /*03fa*/ 	.byte	0xff
	.zero		1


	//   ....[47]....
        /*03fc*/ 	.word	0x000029e0
        /*0400*/ 	.word	0x00000004
        /*0404*/ 	.word	0x00000000
        /*0408*/ 	.short	0x0101
        /*040a*/ 	.byte	0xff
	.zero		1


	//   ....[48]....
        /*040c*/ 	.word	0x00002a00
        /*0410*/ 	.word	0x000000ff
        /*0414*/ 	.word	0x00000090
        /*0418*/ 	.short	0x010a
        /*041a*/ 	.byte	0x04
	.zero		1


	//   ....[49]....
        /*041c*/ 	.word	0x00002b20
        /*0420*/ 	.word	0x00000002
        /*0424*/ 	.word	0x00000080
        /*0428*/ 	.short	0x010a
        /*042a*/ 	.byte	0xff
	.zero		1


	//   ....[50]....
        /*042c*/ 	.word	0x00002c30
        /*0430*/ 	.word	0x00000002
        /*0434*/ 	.word	0x00000000
        /*0438*/ 	.short	0x0101
        /*043a*/ 	.byte	0xff
	.zero		1


	//   ....[51]....
        /*043c*/ 	.word	0x00002cc0
        /*0440*/ 	.word	0x000000ff
        /*0444*/ 	.word	0x00000090
        /*0448*/ 	.short	0x0106
        /*044a*/ 	.byte	0x04
	.zero		1


	//   ....[52]....
        /*044c*/ 	.word	0x00002ce0
        /*0450*/ 	.word	0x000000ff
        /*0454*/ 	.word	0x00000090
        /*0458*/ 	.short	0x010a
        /*045a*/ 	.byte	0x04
	.zero		1


	//   ....[53]....
        /*045c*/ 	.word	0x00002d70
        /*0460*/ 	.word	0x000000ff
        /*0464*/ 	.word	0x00000090
        /*0468*/ 	.short	0x0106
        /*046a*/ 	.byte	0x07
	.zero		1


	//   ....[54]....
        /*046c*/ 	.word	0x00002db0
        /*0470*/ 	.word	0x00000000
        /*0474*/ 	.word	0x00000090
        /*0478*/ 	.short	0x010a
        /*047a*/ 	.byte	0xff
	.zero		1


	//   ....[55]....
        /*047c*/ 	.word	0x00003310
        /*0480*/ 	.word	0x00000000
        /*0484*/ 	.word	0x00000080
        /*0488*/ 	.short	0x010a
        /*048a*/ 	.byte	0xff
	.zero		1


	//   ....[56]....
        /*048c*/ 	.word	0x00003410
        /*0490*/ 	.word	0x00000003
        /*0494*/ 	.word	0x00000000
        /*0498*/ 	.short	0x0101
        /*049a*/ 	.byte	0xff
	.zero		1


	//   ....[57]....
        /*049c*/ 	.word	0x00003420
        /*04a0*/ 	.word	0x000000ff
        /*04a4*/ 	.word	0x00000000
        /*04a8*/ 	.short	0x010a
        /*04aa*/ 	.byte	0x04
	.zero		1


	//   ....[58]....
        /*04ac*/ 	.word	0x000034a0
        /*04b0*/ 	.word	0x000000ff
        /*04b4*/ 	.word	0x000000c0
        /*04b8*/ 	.short	0x010a
        /*04ba*/ 	.byte	0x1f
	.zero		1


	//   ....[59]....
        /*04bc*/ 	.word	0x00003580
        /*04c0*/ 	.word	0x000000ff
        /*04c4*/ 	.word	0x00000000
        /*04c8*/ 	.short	0x010a
        /*04ca*/ 	.byte	0x05
	.zero		1


	//   ....[60]....
        /*04cc*/ 	.word	0x000036c0
        /*04d0*/ 	.word	0x000000ff
        /*04d4*/ 	.word	0x00000000
        /*04d8*/ 	.short	0x010a
        /*04da*/ 	.byte	0x04
	.zero		1


	//   ....[61]....
        /*04dc*/ 	.word	0x00003950
        /*04e0*/ 	.word	0x000000ff
        /*04e4*/ 	.word	0x00000000
        /*04e8*/ 	.short	0x010a
        /*04ea*/ 	.byte	0x04
	.zero		1


	//   ....[62]....
        /*04ec*/ 	.word	0x000039e0
        /*04f0*/ 	.word	0x000000ff
        /*04f4*/ 	.word	0x00000000
        /*04f8*/ 	.short	0x010a
        /*04fa*/ 	.byte	0x05
	.zero		1


	//   ....[63]....
        /*04fc*/ 	.word	0x00003a70
        /*0500*/ 	.word	0x000000ff
        /*0504*/ 	.word	0x00000000
        /*0508*/ 	.short	0x010a
        /*050a*/ 	.byte	0x05
	.zero		1


	//   ....[64]....
        /*050c*/ 	.word	0x00003b00
        /*0510*/ 	.word	0x000000ff
        /*0514*/ 	.word	0x00000000
        /*0518*/ 	.short	0x010a
        /*051a*/ 	.byte	0x04
	.zero		1


	//   ....[65]....
        /*051c*/ 	.word	0x00004010
        /*0520*/ 	.word	0x0000000c
        /*0524*/ 	.word	0x00000080
        /*0528*/ 	.short	0x010a
        /*052a*/ 	.byte	0xff
	.zero		1


	//   ....[66]....
        /*052c*/ 	.word	0x00004180
        /*0530*/ 	.word	0x00000000
        /*0534*/ 	.word	0x00000000
        /*0538*/ 	.short	0x0101
        /*053a*/ 	.byte	0xff
	.zero		1


	//   ....[67]....
        /*053c*/ 	.word	0x00004610
        /*0540*/ 	.word	0x000000ff
        /*0544*/ 	.word	0x00000078
        /*0548*/ 	.short	0x010a
        /*054a*/ 	.byte	0x15
	.zero		1


	//   ....[68]....
        /*054c*/ 	.word	0x00004790
        /*0550*/ 	.word	0x000000ff
        /*0554*/ 	.word	0x00000050
        /*0558*/ 	.short	0x010a
        /*055a*/ 	.byte	0x15
	.zero		1


	//   ....[69]....
        /*055c*/ 	.word	0x00004900
        /*0560*/ 	.word	0x000000ff
        /*0564*/ 	.word	0x00000030
        /*0568*/ 	.short	0x010b
        /*056a*/ 	.byte	0x15
	.zero		1


	//   ....[70]....
        /*056c*/ 	.word	0x00004910
        /*0570*/ 	.word	0x000000ff
        /*0574*/ 	.word	0x00000000
        /*0578*/ 	.short	0x0101
        /*057a*/ 	.byte	0x28
	.zero		1


	//   ....[71]....
        /*057c*/ 	.word	0x00004920
        /*0580*/ 	.word	0x000000ff
        /*0584*/ 	.word	0x00000058
        /*0588*/ 	.short	0x010a
        /*058a*/ 	.byte	0x15
	.zero		1


	//   ....[72]....
        /*058c*/ 	.word	0x00004a70
        /*0590*/ 	.word	0x000000ff
        /*0594*/ 	.word	0x00000038
        /*0598*/ 	.short	0x010b
        /*059a*/ 	.byte	0x15
	.zero		1


	//   ....[73]....
        /*059c*/ 	.word	0x00004a80
        /*05a0*/ 	.word	0x000000ff
        /*05a4*/ 	.word	0x00000000
        /*05a8*/ 	.short	0x0101
        /*05aa*/ 	.byte	0x27
	.zero		1


	//   ....[74]....
        /*05ac*/ 	.word	0x00004a90
        /*05b0*/ 	.word	0x000000ff
        /*05b4*/ 	.word	0x00000060
        /*05b8*/ 	.short	0x010a
        /*05ba*/ 	.byte	0x15
	.zero		1


	//   ....[75]....
        /*05bc*/ 	.word	0x00004bd0
        /*05c0*/ 	.word	0x000000ff
        /*05c4*/ 	.word	0x00000040
        /*05c8*/ 	.short	0x010b
        /*05ca*/ 	.byte	0x15
	.zero		1


	//   ....[76]....
        /*05cc*/ 	.word	0x00004be0
        /*05d0*/ 	.word	0x000000ff
        /*05d4*/ 	.word	0x00000000
        /*05d8*/ 	.short	0x0101
        /*05da*/ 	.byte	0x26
	.zero		1


	//   ....[77]....
        /*05dc*/ 	.word	0x00004bf0
        /*05e0*/ 	.word	0x000000ff
        /*05e4*/ 	.word	0x00000068
        /*05e8*/ 	.short	0x010a
        /*05ea*/ 	.byte	0x15
	.zero		1


	//   ....[78]....
        /*05ec*/ 	.word	0x00004de0
        /*05f0*/ 	.word	0x000000ff
        /*05f4*/ 	.word	0x00000048
        /*05f8*/ 	.short	0x010b
        /*05fa*/ 	.byte	0x15
	.zero		1


	//   ....[79]....
        /*05fc*/ 	.word	0x00004df0
        /*0600*/ 	.word	0x000000ff
        /*0604*/ 	.word	0x00000000
        /*0608*/ 	.short	0x0101
        /*060a*/ 	.byte	0x25
	.zero		1


	//   ....[80]....
        /*060c*/ 	.word	0x00004e20
        /*0610*/ 	.word	0x000000ff
        /*0614*/ 	.word	0x00000050
        /*0618*/ 	.short	0x010a
        /*061a*/ 	.byte	0x15
	.zero		1


	//   ....[81]....
        /*061c*/ 	.word	0x00004e40
        /*0620*/ 	.word	0x000000ff
        /*0624*/ 	.word	0x00000058
        /*0628*/ 	.short	0x010a
        /*062a*/ 	.byte	0x15
	.zero		1


	//   ....[82]....
        /*062c*/ 	.word	0x00004e60
        /*0630*/ 	.word	0x000000ff
        /*0634*/ 	.word	0x00000060
        /*0638*/ 	.short	0x010a
        /*063a*/ 	.byte	0x15
	.zero		1


	//   ....[83]....
        /*063c*/ 	.word	0x00004ea0
        /*0640*/ 	.word	0x00000000
        /*0644*/ 	.word	0x00000068
        /*0648*/ 	.short	0x010a
        /*064a*/ 	.byte	0xff
	.zero		1


	//   ....[84]....
        /*064c*/ 	.word	0x000051f0
        /*0650*/ 	.word	0x00000003
        /*0654*/ 	.word	0x00000080
        /*0658*/ 	.short	0x010a
        /*065a*/ 	.byte	0xff
	.zero		1


	//   ....[85]....
        /*065c*/ 	.word	0x00005370
        /*0660*/ 	.word	0x00000000
        /*0664*/ 	.word	0x00000000
        /*0668*/ 	.short	0x0101
        /*066a*/ 	.byte	0xff
	.zero		1


	//   ....[86]....
        /*066c*/ 	.word	0x00005ec0
        /*0670*/ 	.word	0x00000002
        /*0674*/ 	.word	0x00000030
        /*0678*/ 	.short	0x010a
        /*067a*/ 	.byte	0xff
	.zero		1


	//   ....[87]....
        /*067c*/ 	.word	0x00005f30
        /*0680*/ 	.word	0x00000047
        /*0684*/ 	.word	0x000000a0
        /*0688*/ 	.short	0x010a
        /*068a*/ 	.byte	0xff
	.zero		1


	//   ....[88]....
        /*068c*/ 	.word	0x00006020
        /*0690*/ 	.word	0x00000002
        /*0694*/ 	.word	0x00000030
        /*0698*/ 	.short	0x010a
        /*069a*/ 	.byte	0xff
	.zero		1


	//   ....[89]....
        /*069c*/ 	.word	0x00006130
        /*06a0*/ 	.word	0x00000000
        /*06a4*/ 	.word	0x00000000
        /*06a8*/ 	.short	0x0101
        /*06aa*/ 	.byte	0xff
	.zero		1


	//   ....[90]....
        /*06ac*/ 	.word	0x000061b0
        /*06b0*/ 	.word	0x00000047
        /*06b4*/ 	.word	0x000000a0
        /*06b8*/ 	.short	0x010a
        /*06ba*/ 	.byte	0xff
	.zero		1


	//   ....[91]....
        /*06bc*/ 	.word	0x00006d00
        /*06c0*/ 	.word	0x00000070
        /*06c4*/ 	.word	0x00000030
        /*06c8*/ 	.short	0x010a
        /*06ca*/ 	.byte	0xff
	.zero		1


	//   ....[92]....
        /*06cc*/ 	.word	0x00006dd0
        /*06d0*/ 	.word	0x00000070
        /*06d4*/ 	.word	0x00000030
        /*06d8*/ 	.short	0x010a
        /*06da*/ 	.byte	0xff
	.zero		1


	//   ....[93]....
        /*06dc*/ 	.word	0x00006ee0
        /*06e0*/ 	.word	0x00000000
        /*06e4*/ 	.word	0x00000000
        /*06e8*/ 	.short	0x0101
        /*06ea*/ 	.byte	0xff
	.zero		1


	//   ....[94]....
        /*06ec*/ 	.word	0x00007a50
        /*06f0*/ 	.word	0x00000070
        /*06f4*/ 	.word	0x00000030
        /*06f8*/ 	.short	0x010a
        /*06fa*/ 	.byte	0xff
	.zero		1


	//   ....[95]....
        /*06fc*/ 	.word	0x00007b20
        /*0700*/ 	.word	0x00000070
        /*0704*/ 	.word	0x00000030
        /*0708*/ 	.short	0x010a
        /*070a*/ 	.byte	0xff
	.zero		1


	//   ....[96]....
        /*070c*/ 	.word	0x00007c30
        /*0710*/ 	.word	0x00000000
        /*0714*/ 	.word	0x00000000
        /*0718*/ 	.short	0x0101
        /*071a*/ 	.byte	0xff
	.zero		1


	//   ....[97]....
        /*071c*/ 	.word	0x000087d0
        /*0720*/ 	.word	0x00000066
        /*0724*/ 	.word	0x00000030
        /*0728*/ 	.short	0x010a
        /*072a*/ 	.byte	0xff
	.zero		1


	//   ....[98]....
        /*072c*/ 	.word	0x000088a0
        /*0730*/ 	.word	0x00000066
        /*0734*/ 	.word	0x00000030
        /*0738*/ 	.short	0x010a
        /*073a*/ 	.byte	0xff
	.zero		1


	//   ....[99]....
        /*073c*/ 	.word	0x000089b0
        /*0740*/ 	.word	0x00000000
        /*0744*/ 	.word	0x00000000
        /*0748*/ 	.short	0x0101
        /*074a*/ 	.byte	0xff
	.zero		1


	//   ....[100]....
        /*074c*/ 	.word	0x00008e40
        /*0750*/ 	.word	0x000000ff
        /*0754*/ 	.word	0x00000000
        /*0758*/ 	.short	0x0101
        /*075a*/ 	.byte	0x04
	.zero		1


	//   ....[101]....
        /*075c*/ 	.word	0x00009650
        /*0760*/ 	.word	0x00000000
        /*0764*/ 	.word	0x000000f0
        /*0768*/ 	.short	0x010a
        /*076a*/ 	.byte	0xff
	.zero		1


	//   ....[102]....
        /*076c*/ 	.word	0x000096b0
        /*0770*/ 	.word	0x00000000
        /*0774*/ 	.word	0x00000018
        /*0778*/ 	.short	0x010a
        /*077a*/ 	.byte	0xff
	.zero		1


	//   ....[103]....
        /*077c*/ 	.word	0x00009710
        /*0780*/ 	.word	0x00000000
        /*0784*/ 	.word	0x00000018
        /*0788*/ 	.short	0x010a
        /*078a*/ 	.byte	0xff
	.zero		1


	//   ....[104]....
        /*078c*/ 	.word	0x00009760
        /*0790*/ 	.word	0x00000003
        /*0794*/ 	.word	0x00000080
        /*0798*/ 	.short	0x010a
        /*079a*/ 	.byte	0xff
	.zero		1


	//   ....[105]....
        /*079c*/ 	.word	0x000097c0
        /*07a0*/ 	.word	0x00000000
        /*07a4*/ 	.word	0x00000000
        /*07a8*/ 	.short	0x010a
        /*07aa*/ 	.byte	0xff
	.zero		1


	//   ....[106]....
        /*07ac*/ 	.word	0x00009820
        /*07b0*/ 	.word	0x00000000
        /*07b4*/ 	.word	0x00000000
        /*07b8*/ 	.short	0x010a
        /*07ba*/ 	.byte	0xff
	.zero		1


	//   ....[107]....
        /*07bc*/ 	.word	0x00009870
        /*07c0*/ 	.word	0x00000002
        /*07c4*/ 	.word	0x000000e0
        /*07c8*/ 	.short	0x010a
        /*07ca*/ 	.byte	0xff
	.zero		1


	//   ....[108]....
        /*07cc*/ 	.word	0x000098d0
        /*07d0*/ 	.word	0x00000002
        /*07d4*/ 	.word	0x00000090
        /*07d8*/ 	.short	0x010a
        /*07da*/ 	.byte	0xff
	.zero		1


	//   ....[109]....
        /*07dc*/ 	.word	0x00009920
        /*07e0*/ 	.word	0x00000002
        /*07e4*/ 	.word	0x00000080
        /*07e8*/ 	.short	0x010a
        /*07ea*/ 	.byte	0xff
	.zero		1


	//   ....[110]....
        /*07ec*/ 	.word	0x00009980
        /*07f0*/ 	.word	0x00000000
        /*07f4*/ 	.word	0x00000090
        /*07f8*/ 	.short	0x010a
        /*07fa*/ 	.byte	0xff
	.zero		1


	//   ....[111]....
        /*07fc*/ 	.word	0x000099d0
        /*0800*/ 	.word	0x00000000
        /*0804*/ 	.word	0x00000080
        /*0808*/ 	.short	0x010a
        /*080a*/ 	.byte	0xff
	.zero		1


	//   ....[112]....
        /*080c*/ 	.word	0x00009a30
        /*0810*/ 	.word	0x00000003
        /*0814*/ 	.word	0x000000c0
        /*0818*/ 	.short	0x010a
        /*081a*/ 	.byte	0xff
	.zero		1


	//   ....[113]....
        /*081c*/ 	.word	0x00009a90
        /*0820*/ 	.word	0x00000000
        /*0824*/ 	.word	0x00000000
        /*0828*/ 	.short	0x010a
        /*082a*/ 	.byte	0xff
	.zero		1


	//   ....[114]....
        /*082c*/ 	.word	0x00009af0
        /*0830*/ 	.word	0x00000000
        /*0834*/ 	.word	0x00000000
        /*0838*/ 	.short	0x010a
        /*083a*/ 	.byte	0xff
	.zero		1


	//   ....[115]....
        /*083c*/ 	.word	0x00009b50
        /*0840*/ 	.word	0x00000000
        /*0844*/ 	.word	0x00000000
        /*0848*/ 	.short	0x010a
        /*084a*/ 	.byte	0xff
	.zero		1


	//   ....[116]....
        /*084c*/ 	.word	0x00009bb0
        /*0850*/ 	.word	0x00000000
        /*0854*/ 	.word	0x00000000
        /*0858*/ 	.short	0x010a
        /*085a*/ 	.byte	0xff
	.zero		1


	//   ....[117]....
        /*085c*/ 	.word	0x00009c10
        /*0860*/ 	.word	0x00000000
        /*0864*/ 	.word	0x00000000
        /*0868*/ 	.short	0x010a
        /*086a*/ 	.byte	0xff
	.zero		1


	//   ....[118]....
        /*086c*/ 	.word	0x00009c60
        /*0870*/ 	.word	0x0000000c
        /*0874*/ 	.word	0x00000080
        /*0878*/ 	.short	0x010a
        /*087a*/ 	.byte	0xff
	.zero		1


	//   ....[119]....
        /*087c*/ 	.word	0x00009cc0
        /*0880*/ 	.word	0x00000000
        /*0884*/ 	.word	0x00000078
        /*0888*/ 	.short	0x010a
        /*088a*/ 	.byte	0xff
	.zero		1


	//   ....[120]....
        /*088c*/ 	.word	0x00009d20
        /*0890*/ 	.word	0x00000000
        /*0894*/ 	.word	0x00000050
        /*0898*/ 	.short	0x010a
        /*089a*/ 	.byte	0xff
	.zero		1


	//   ....[121]....
        /*089c*/ 	.word	0x00009d80
        /*08a0*/ 	.word	0x00000000
        /*08a4*/ 	.word	0x00000058
        /*08a8*/ 	.short	0x010a
        /*08aa*/ 	.byte	0xff
	.zero		1


	//   ....[122]....
        /*08ac*/ 	.word	0x00009de0
        /*08b0*/ 	.word	0x00000000
        /*08b4*/ 	.word	0x00000060
        /*08b8*/ 	.short	0x010a
        /*08ba*/ 	.byte	0xff
	.zero		1


	//   ....[123]....
        /*08bc*/ 	.word	0x00009e40
        /*08c0*/ 	.word	0x00000000
        /*08c4*/ 	.word	0x00000068
        /*08c8*/ 	.short	0x010a
        /*08ca*/ 	.byte	0xff
	.zero		1


	//   ....[124]....
        /*08cc*/ 	.word	0x00009ea0
        /*08d0*/ 	.word	0x00000000
        /*08d4*/ 	.word	0x00000050
        /*08d8*/ 	.short	0x010a
        /*08da*/ 	.byte	0xff
	.zero		1


	//   ....[125]....
        /*08dc*/ 	.word	0x00009f00
        /*08e0*/ 	.word	0x00000000
        /*08e4*/ 	.word	0x00000058
        /*08e8*/ 	.short	0x010a
        /*08ea*/ 	.byte	0xff
	.zero		1


	//   ....[126]....
        /*08ec*/ 	.word	0x00009f60
        /*08f0*/ 	.word	0x00000000
        /*08f4*/ 	.word	0x00000060
        /*08f8*/ 	.short	0x010a
        /*08fa*/ 	.byte	0xff
	.zero		1


	//   ....[127]....
        /*08fc*/ 	.word	0x00009fb0
        /*0900*/ 	.word	0x00000003
        /*0904*/ 	.word	0x00000080
        /*0908*/ 	.short	0x010a
        /*090a*/ 	.byte	0xff
	.zero		1


	//   ....[128]....
        /*090c*/ 	.word	0x0000a000
        /*0910*/ 	.word	0x00000002
        /*0914*/ 	.word	0x00000030
        /*0918*/ 	.short	0x010a
        /*091a*/ 	.byte	0xff
	.zero		1


	//   ....[129]....
        /*091c*/ 	.word	0x0000a050
        /*0920*/ 	.word	0x00000047
        /*0924*/ 	.word	0x000000a0
        /*0928*/ 	.short	0x010a
        /*092a*/ 	.byte	0xff
	.zero		1


	//   ....[130]....
        /*092c*/ 	.word	0x0000a0a0
        /*0930*/ 	.word	0x00000070
        /*0934*/ 	.word	0x00000030
        /*0938*/ 	.short	0x010a
        /*093a*/ 	.byte	0xff
	.zero		1


	//   ....[131]....
        /*093c*/ 	.word	0x0000a0f0
        /*0940*/ 	.word	0x00000070
        /*0944*/ 	.word	0x00000030
        /*0948*/ 	.short	0x010a
        /*094a*/ 	.byte	0xff
	.zero		1


	//   ....[132]....
        /*094c*/ 	.word	0x0000a140
        /*0950*/ 	.word	0x00000066
        /*0954*/ 	.word	0x00000030
        /*0958*/ 	.short	0x010a
        /*095a*/ 	.byte	0xff
	.zero		1


	//----- nvinfo : EIATTR_NUM_MBARRIERS
	.align		4
.L_48:
        /*095c*/ 	.byte	0x03, 0x38
        /*095e*/ 	.short	0x0020


	//----- nvinfo : EIATTR_EXIT_INSTR_OFFSETS
	.align		4
        /*0960*/ 	.byte	0x04, 0x1c
        /*0962*/ 	.short	(.L_50 - .L_49)


	//   ....[0]....
.L_49:
        /*0964*/ 	.word	0x00002870


	//   ....[1]....
        /*0968*/ 	.word	0x00002d80


	//   ....[2]....
        /*096c*/ 	.word	0x00002de0


	//   ....[3]....
        /*0970*/ 	.word	0x00003d60


	//   ....[4]....
        /*0974*/ 	.word	0x00004ed0


	//   ....[5]....
        /*0978*/ 	.word	0x00004f10


	//   ....[6]....
        /*097c*/ 	.word	0x00009640


	//----- nvinfo : EIATTR_MAX_THREADS
	.align		4
.L_50:
        /*0980*/ 	.byte	0x04, 0x05
        /*0982*/ 	.short	(.L_52 - .L_51)
.L_51:
        /*0984*/ 	.word	0x00000100
        /*0988*/ 	.word	0x00000001
        /*098c*/ 	.word	0x00000001


	//----- nvinfo : EIATTR_CRS_STACK_SIZE
	.align		4
.L_52:
        /*0990*/ 	.byte	0x04, 0x1e
        /*0992*/ 	.short	(.L_54 - .L_53)
.L_53:
        /*0994*/ 	.word	0x00000000


	//----- nvinfo : EIATTR_CBANK_PARAM_SIZE
	.align		4
.L_54:
        /*0998*/ 	.byte	0x03, 0x19
        /*099a*/ 	.short	0x0800


	//----- nvinfo : EIATTR_PARAM_CBANK
	.align		4
        /*099c*/ 	.byte	0x04, 0x0a
        /*099e*/ 	.short	(.L_56 - .L_55)
	.align		4
.L_55:
        /*09a0*/ 	.word	index@(.nv.constant0._ZN7cutlass13device_kernelINS_4gemm6kernel13GemmUniversalIN4cute5tupleIJiiiiEEENS1_10collective13CollectiveMmaINS1_35MainloopSm100TmaUmmaWarpSpecializedILi3ELi2ELi4ENS5_IJNS4_1CILi1EEENSA_ILi2EEESB_EEEEENS5_IJNSA_ILi64EEENSA_ILi256EEENSA_ILi128EEEEEENS_12float_e5m2_tENS5_IJlSB_lEEESJ_SK_NS4_8TiledMMAINS4_8MMA_AtomIJNS4_10MMA_TraitsINS4_19SM100_MMA_F8F6F4_SSEJSJ_SJ_fSF_SG_NS4_17integral_constantINS4_4UMMA5MajorELSR_0EEESS_NSP_INSQ_7ScaleInELST_0EEESU_EEEEEENS4_6LayoutINS5_IJSB_SB_SB_EEENS5_IJNSA_ILi0EEESZ_SZ_EEEEENS5_IJNS4_10UnderscoreES12_S12_EEEEENS4_23SM90_TMA_LOAD_MULTICASTENS4_14ComposedLayoutINS4_7SwizzleILi3ELi4ELi3EEENS4_18smem_ptr_flag_bitsILi8EEENSX_INS5_IJNSA_ILi8EEESH_EEENS5_IJSH_SB_EEEEEEEvNS4_8identityENS4_13SM90_TMA_LOADES1F_vS1G_EENS_8epilogue10collective18CollectiveEpilogueINS1J_23Sm100TmaWarpSpecializedILi4ELi2ELi32ELb0ELb0EEEJSI_NS5_IJNSX_ISF_SB_EES1O_EEESJ_SK_SJ_SK_NS1J_6fusion15FusionCallbacksIS1N_NS1Q_17LinearCombinationISJ_fSJ_fLNS_15FloatRoundStyleE2EEESI_S1P_JEEENS4_5SM1004TMEM4LOAD26SM100_TMEM_LOAD_16dp32b32xES1H_NS16_INS17_ILi2ELi4ELi3EEES1A_NSX_INS5_IJS1B_SF_EEENS5_IJSF_SB_EEEEEEENS4_39AutoVectorizingCopyWithAssumedAlignmentILi128EEENS4_14SM90_TMA_STOREES24_S26_S26_EEEvvEEEEvNT_6ParamsE)
        /*09a4*/ 	.short	0x0380
        /*09a6*/ 	.short	0x0800


	//----- nvinfo : EIATTR_SW_WAR
	.align		4
.L_56:
        /*09a8*/ 	.byte	0x04, 0x36
        /*09aa*/ 	.short	(.L_58 - .L_57)
.L_57:
        /*09ac*/ 	.word	0x00000008
.L_58:


//--------------------- .nv.callgraph             --------------------------
	.section	.nv.callgraph,"",@"SHT_CUDA_CALLGRAPH"
	.align	4
	.sectionentsize	8
	.align		4
        /*0000*/ 	.word	0x00000000
	.align		4
        /*0004*/ 	.word	0xffffffff
	.align		4
        /*0008*/ 	.word	index@(_ZN7cutlass13device_kernelINS_4gemm6kernel13GemmUniversalIN4cute5tupleIJiiiiEEENS1_10collective13CollectiveMmaINS1_35MainloopSm100TmaUmmaWarpSpecializedILi3ELi2ELi4ENS5_IJNS4_1CILi1EEENSA_ILi2EEESB_EEEEENS5_IJNSA_ILi64EEENSA_ILi256EEENSA_ILi128EEEEEENS_12float_e5m2_tENS5_IJlSB_lEEESJ_SK_NS4_8TiledMMAINS4_8MMA_AtomIJNS4_10MMA_TraitsINS4_19SM100_MMA_F8F6F4_SSEJSJ_SJ_fSF_SG_NS4_17integral_constantINS4_4UMMA5MajorELSR_0EEESS_NSP_INSQ_7ScaleInELST_0EEESU_EEEEEENS4_6LayoutINS5_IJSB_SB_SB_EEENS5_IJNSA_ILi0EEESZ_SZ_EEEEENS5_IJNS4_10UnderscoreES12_S12_EEEEENS4_23SM90_TMA_LOAD_MULTICASTENS4_14ComposedLayoutINS4_7SwizzleILi3ELi4ELi3EEENS4_18smem_ptr_flag_bitsILi8EEENSX_INS5_IJNSA_ILi8EEESH_EEENS5_IJSH_SB_EEEEEEEvNS4_8identityENS4_13SM90_TMA_LOADES1F_vS1G_EENS_8epilogue10collective18CollectiveEpilogueINS1J_23Sm100TmaWarpSpecializedILi4ELi2ELi32ELb0ELb0EEEJSI_NS5_IJNSX_ISF_SB_EES1O_EEESJ_SK_SJ_SK_NS1J_6fusion15FusionCallbacksIS1N_NS1Q_17LinearCombinationISJ_fSJ_fLNS_15FloatRoundStyleE2EEESI_S1P_JEEENS4_5SM1004TMEM4LOAD26SM100_TMEM_LOAD_16dp32b32xES1H_NS16_INS17_ILi2ELi4ELi3EEES1A_NSX_INS5_IJS1B_SF_EEENS5_IJSF_SB_EEEEEEENS4_39AutoVectorizingCopyWithAssumedAlignmentILi128EEENS4_14SM90_TMA_STOREES24_S26_S26_EEEvvEEEEvNT_6ParamsE)
	.align		4
        /*000c*/ 	.word	index@(__assertfail)
	.align		4
        /*0010*/ 	.word	0x00000000
	.align		4
        /*0014*/ 	.word	0xfffffffe
	.align		4
        /*0018*/ 	.word	0x00000000
	.align		4
        /*001c*/ 	.word	0xfffffffd
	.align		4
        /*0020*/ 	.word	0x00000000
	.align		4
        /*0024*/ 	.word	0xfffffffc


//--------------------- .nv.constant4             --------------------------
	.section	.nv.constant4,"a",@progbits
	.align	8
	.align		8
.nv.constant4:
        /*0000*/ 	.dword	__assertfail
	.align		8
        /*0008*/ 	.dword	__unnamed_1
	.align		8
        /*0010*/ 	.dword	__unnamed_2
	.align		8
        /*0018*/ 	.dword	__unnamed_3
	.align		8
        /*0020*/ 	.dword	_ZN39_INTERNAL_6dbbabdf_4_k_cu_59f2ac75_80324cuda3std3__45__cpo5beginE
	.align		8
        /*0028*/ 	.dword	_ZN39_INTERNAL_6dbbabdf_4_k_cu_59f2ac75_80324cuda3std3__45__cpo3endE
	.align		8
        /*0030*/ 	.dword	_ZN39_INTERNAL_6dbbabdf_4_k_cu_59f2ac75_80324cuda3std3__45__cpo6cbeginE
	.align		8
        /*0038*/ 	.dword	_ZN39_INTERNAL_6dbbabdf_4_k_cu_59f2ac75_80324cuda3std3__45__cpo4cendE
	.align		8
        /*0040*/ 	.dword	_ZN39_INTERNAL_6dbbabdf_4_k_cu_59f2ac75_80324cuda3std3__441_GLOBAL__N__6dbbabdf_4_k_cu_59f2ac75_80326ignoreE
	.align		8
        /*0048*/ 	.dword	_ZN39_INTERNAL_6dbbabdf_4_k_cu_59f2ac75_80324cuda3std3__419piecewise_constructE
	.align		8
        /*0050*/ 	.dword	_ZN39_INTERNAL_6dbbabdf_4_k_cu_59f2ac75_80324cuda3std3__48in_placeE
	.align		8
        /*0058*/ 	.dword	_ZN39_INTERNAL_6dbbabdf_4_k_cu_59f2ac75_80324cuda3std6ranges3__45__cpo4swapE
	.align		8
        /*0060*/ 	.dword	_ZN39_INTERNAL_6dbbabdf_4_k_cu_59f2ac75_80324cuda3std6ranges3__45__cpo9iter_moveE
	.align		8
        /*0068*/ 	.dword	_ZN39_INTERNAL_6dbbabdf_4_k_cu_59f2ac75_80324cute7productE
	.align		8
        /*0070*/ 	.dword	_ZN39_INTERNAL_6dbbabdf_4_k_cu_59f2ac75_80324cute1_E
	.align		8
        /*0078*/ 	.dword	$str$25
	.align		8
        /*0080*/ 	.dword	$str$26
	.align		8
        /*0088*/ 	.dword	$str$27
	.align		8
        /*0090*/ 	.dword	$str$28


//--------------------- .text._ZN7cutlass13device_kernelINS_4gemm6kernel13GemmUniversalIN4cute5tupleIJiiiiEEENS1_10collective13CollectiveMmaINS1_35MainloopSm100TmaUmmaWarpSpecializedILi3ELi2ELi4ENS5_IJNS4_1CILi1EEENSA_ILi2EEESB_EEEEENS5_IJNSA_ILi64EEENSA_ILi256EEENSA_ILi128EEEEEENS_12float_e5m2_tENS5_IJlSB_lEEESJ_SK_NS4_8TiledMMAINS4_8MMA_AtomIJNS4_10MMA_TraitsINS4_19SM100_MMA_F8F6F4_SSEJSJ_SJ_fSF_SG_NS4_17integral_constantINS4_4UMMA5MajorELSR_0EEESS_NSP_INSQ_7ScaleInELST_0EEESU_EEEEEENS4_6LayoutINS5_IJSB_SB_SB_EEENS5_IJNSA_ILi0EEESZ_SZ_EEEEENS5_IJNS4_10UnderscoreES12_S12_EEEEENS4_23SM90_TMA_LOAD_MULTICASTENS4_14ComposedLayoutINS4_7SwizzleILi3ELi4ELi3EEENS4_18smem_ptr_flag_bitsILi8EEENSX_INS5_IJNSA_ILi8EEESH_EEENS5_IJSH_SB_EEEEEEEvNS4_8identityENS4_13SM90_TMA_LOADES1F_vS1G_EENS_8epilogue10collective18CollectiveEpilogueINS1J_23Sm100TmaWarpSpecializedILi4ELi2ELi32ELb0ELb0EEEJSI_NS5_IJNSX_ISF_SB_EES1O_EEESJ_SK_SJ_SK_NS1J_6fusion15FusionCallbacksIS1N_NS1Q_17LinearCombinationISJ_fSJ_fLNS_15FloatRoundStyleE2EEESI_S1P_JEEENS4_5SM1004TMEM4LOAD26SM100_TMEM_LOAD_16dp32b32xES1H_NS16_INS17_ILi2ELi4ELi3EEES1A_NSX_INS5_IJS1B_SF_EEENS5_IJSF_SB_EEEEEEENS4_39AutoVectorizingCopyWithAssumedAlignmentILi128EEENS4_14SM90_TMA_STOREES24_S26_S26_EEEvvEEEEvNT_6ParamsE --------------------------
	.section	.text._ZN7cutlass13device_kernelINS_4gemm6kernel13GemmUniversalIN4cute5tupleIJiiiiEEENS1_10collective13CollectiveMmaINS1_35MainloopSm100TmaUmmaWarpSpecializedILi3ELi2ELi4ENS5_IJNS4_1CILi1EEENSA_ILi2EEESB_EEEEENS5_IJNSA_ILi64EEENSA_ILi256EEENSA_ILi128EEEEEENS_12float_e5m2_tENS5_IJlSB_lEEESJ_SK_NS4_8TiledMMAINS4_8MMA_AtomIJNS4_10MMA_TraitsINS4_19SM100_MMA_F8F6F4_SSEJSJ_SJ_fSF_SG_NS4_17integral_constantINS4_4UMMA5MajorELSR_0EEESS_NSP_INSQ_7ScaleInELST_0EEESU_EEEEEENS4_6LayoutINS5_IJSB_SB_SB_EEENS5_IJNSA_ILi0EEESZ_SZ_EEEEENS5_IJNS4_10UnderscoreES12_S12_EEEEENS4_23SM90_TMA_LOAD_MULTICASTENS4_14ComposedLayoutINS4_7SwizzleILi3ELi4ELi3EEENS4_18smem_ptr_flag_bitsILi8EEENSX_INS5_IJNSA_ILi8EEESH_EEENS5_IJSH_SB_EEEEEEEvNS4_8identityENS4_13SM90_TMA_LOADES1F_vS1G_EENS_8epilogue10collective18CollectiveEpilogueINS1J_23Sm100TmaWarpSpecializedILi4ELi2ELi32ELb0ELb0EEEJSI_NS5_IJNSX_ISF_SB_EES1O_EEESJ_SK_SJ_SK_NS1J_6fusion15FusionCallbacksIS1N_NS1Q_17LinearCombinationISJ_fSJ_fLNS_15FloatRoundStyleE2EEESI_S1P_JEEENS4_5SM1004TMEM4LOAD26SM100_TMEM_LOAD_16dp32b32xES1H_NS16_INS17_ILi2ELi4ELi3EEES1A_NSX_INS5_IJS1B_SF_EEENS5_IJSF_SB_EEEEEEENS4_39AutoVectorizingCopyWithAssumedAlignmentILi128EEENS4_14SM90_TMA_STOREES24_S26_S26_EEEvvEEEEvNT_6ParamsE,"ax",@progbits
	.align	128
.text._ZN7cutlass13device_kernelINS_4gemm6kernel13GemmUniversalIN4cute5tupleIJiiiiEEENS1_10collective13CollectiveMmaINS1_35MainloopSm100TmaUmmaWarpSpecializedILi3ELi2ELi4ENS5_IJNS4_1CILi1EEENSA_ILi2EEESB_EEEEENS5_IJNSA_ILi64EEENSA_ILi256EEENSA_ILi128EEEEEENS_12float_e5m2_tENS5_IJlSB_lEEESJ_SK_NS4_8TiledMMAINS4_8MMA_AtomIJNS4_10MMA_TraitsINS4_19SM100_MMA_F8F6F4_SSEJSJ_SJ_fSF_SG_NS4_17integral_constantINS4_4UMMA5MajorELSR_0EEESS_NSP_INSQ_7ScaleInELST_0EEESU_EEEEEENS4_6LayoutINS5_IJSB_SB_SB_EEENS5_IJNSA_ILi0EEESZ_SZ_EEEEENS5_IJNS4_10UnderscoreES12_S12_EEEEENS4_23SM90_TMA_LOAD_MULTICASTENS4_14ComposedLayoutINS4_7SwizzleILi3ELi4ELi3EEENS4_18smem_ptr_flag_bitsILi8EEENSX_INS5_IJNSA_ILi8EEESH_EEENS5_IJSH_SB_EEEEEEEvNS4_8identityENS4_13SM90_TMA_LOADES1F_vS1G_EENS_8epilogue10collective18CollectiveEpilogueINS1J_23Sm100TmaWarpSpecializedILi4ELi2ELi32ELb0ELb0EEEJSI_NS5_IJNSX_ISF_SB_EES1O_EEESJ_SK_SJ_SK_NS1J_6fusion15FusionCallbacksIS1N_NS1Q_17LinearCombinationISJ_fSJ_fLNS_15FloatRoundStyleE2EEESI_S1P_JEEENS4_5SM1004TMEM4LOAD26SM100_TMEM_LOAD_16dp32b32xES1H_NS16_INS17_ILi2ELi4ELi3EEES1A_NSX_INS5_IJS1B_SF_EEENS5_IJSF_SB_EEEEEEENS4_39AutoVectorizingCopyWithAssumedAlignmentILi128EEENS4_14SM90_TMA_STOREES24_S26_S26_EEEvvEEEEvNT_6ParamsE:
        .type           _ZN7cutlass13device_kernelINS_4gemm6kernel13GemmUniversalIN4cute5tupleIJiiiiEEENS1_10collective13CollectiveMmaINS1_35MainloopSm100TmaUmmaWarpSpecializedILi3ELi2ELi4ENS5_IJNS4_1CILi1EEENSA_ILi2EEESB_EEEEENS5_IJNSA_ILi64EEENSA_ILi256EEENSA_ILi128EEEEEENS_12float_e5m2_tENS5_IJlSB_lEEESJ_SK_NS4_8TiledMMAINS4_8MMA_AtomIJNS4_10MMA_TraitsINS4_19SM100_MMA_F8F6F4_SSEJSJ_SJ_fSF_SG_NS4_17integral_constantINS4_4UMMA5MajorELSR_0EEESS_NSP_INSQ_7ScaleInELST_0EEESU_EEEEEENS4_6LayoutINS5_IJSB_SB_SB_EEENS5_IJNSA_ILi0EEESZ_SZ_EEEEENS5_IJNS4_10UnderscoreES12_S12_EEEEENS4_23SM90_TMA_LOAD_MULTICASTENS4_14ComposedLayoutINS4_7SwizzleILi3ELi4ELi3EEENS4_18smem_ptr_flag_bitsILi8EEENSX_INS5_IJNSA_ILi8EEESH_EEENS5_IJSH_SB_EEEEEEEvNS4_8identityENS4_13SM90_TMA_LOADES1F_vS1G_EENS_8epilogue10collective18CollectiveEpilogueINS1J_23Sm100TmaWarpSpecializedILi4ELi2ELi32ELb0ELb0EEEJSI_NS5_IJNSX_ISF_SB_EES1O_EEESJ_SK_SJ_SK_NS1J_6fusion15FusionCallbacksIS1N_NS1Q_17LinearCombinationISJ_fSJ_fLNS_15FloatRoundStyleE2EEESI_S1P_JEEENS4_5SM1004TMEM4LOAD26SM100_TMEM_LOAD_16dp32b32xES1H_NS16_INS17_ILi2ELi4ELi3EEES1A_NSX_INS5_IJS1B_SF_EEENS5_IJSF_SB_EEEEEEENS4_39AutoVectorizingCopyWithAssumedAlignmentILi128EEENS4_14SM90_TMA_STOREES24_S26_S26_EEEvvEEEEvNT_6ParamsE,@function
        .size           _ZN7cutlass13device_kernelINS_4gemm6kernel13GemmUniversalIN4cute5tupleIJiiiiEEENS1_10collective13CollectiveMmaINS1_35MainloopSm100TmaUmmaWarpSpecializedILi3ELi2ELi4ENS5_IJNS4_1CILi1EEENSA_ILi2EEESB_EEEEENS5_IJNSA_ILi64EEENSA_ILi256EEENSA_ILi128EEEEEENS_12float_e5m2_tENS5_IJlSB_lEEESJ_SK_NS4_8TiledMMAINS4_8MMA_AtomIJNS4_10MMA_TraitsINS4_19SM100_MMA_F8F6F4_SSEJSJ_SJ_fSF_SG_NS4_17integral_constantINS4_4UMMA5MajorELSR_0EEESS_NSP_INSQ_7ScaleInELST_0EEESU_EEEEEENS4_6LayoutINS5_IJSB_SB_SB_EEENS5_IJNSA_ILi0EEESZ_SZ_EEEEENS5_IJNS4_10UnderscoreES12_S12_EEEEENS4_23SM90_TMA_LOAD_MULTICASTENS4_14ComposedLayoutINS4_7SwizzleILi3ELi4ELi3EEENS4_18smem_ptr_flag_bitsILi8EEENSX_INS5_IJNSA_ILi8EEESH_EEENS5_IJSH_SB_EEEEEEEvNS4_8identityENS4_13SM90_TMA_LOADES1F_vS1G_EENS_8epilogue10collective18CollectiveEpilogueINS1J_23Sm100TmaWarpSpecializedILi4ELi2ELi32ELb0ELb0EEEJSI_NS5_IJNSX_ISF_SB_EES1O_EEESJ_SK_SJ_SK_NS1J_6fusion15FusionCallbacksIS1N_NS1Q_17LinearCombinationISJ_fSJ_fLNS_15FloatRoundStyleE2EEESI_S1P_JEEENS4_5SM1004TMEM4LOAD26SM100_TMEM_LOAD_16dp32b32xES1H_NS16_INS17_ILi2ELi4ELi3EEES1A_NSX_INS5_IJS1B_SF_EEENS5_IJSF_SB_EEEEEEENS4_39AutoVectorizingCopyWithAssumedAlignmentILi128EEENS4_14SM90_TMA_STOREES24_S26_S26_EEEvvEEEEvNT_6ParamsE,(.L_x_174 - _ZN7cutlass13device_kernelINS_4gemm6kernel13GemmUniversalIN4cute5tupleIJiiiiEEENS1_10collective13CollectiveMmaINS1_35MainloopSm100TmaUmmaWarpSpecializedILi3ELi2ELi4ENS5_IJNS4_1CILi1EEENSA_ILi2EEESB_EEEEENS5_IJNSA_ILi64EEENSA_ILi256EEENSA_ILi128EEEEEENS_12float_e5m2_tENS5_IJlSB_lEEESJ_SK_NS4_8TiledMMAINS4_8MMA_AtomIJNS4_10MMA_TraitsINS4_19SM100_MMA_F8F6F4_SSEJSJ_SJ_fSF_SG_NS4_17integral_constantINS4_4UMMA5MajorELSR_0EEESS_NSP_INSQ_7ScaleInELST_0EEESU_EEEEEENS4_6LayoutINS5_IJSB_SB_SB_EEENS5_IJNSA_ILi0EEESZ_SZ_EEEEENS5_IJNS4_10UnderscoreES12_S12_EEEEENS4_23SM90_TMA_LOAD_MULTICASTENS4_14ComposedLayoutINS4_7SwizzleILi3ELi4ELi3EEENS4_18smem_ptr_flag_bitsILi8EEENSX_INS5_IJNSA_ILi8EEESH_EEENS5_IJSH_SB_EEEEEEEvNS4_8identityENS4_13SM90_TMA_LOADES1F_vS1G_EENS_8epilogue10collective18CollectiveEpilogueINS1J_23Sm100TmaWarpSpecializedILi4ELi2ELi32ELb0ELb0EEEJSI_NS5_IJNSX_ISF_SB_EES1O_EEESJ_SK_SJ_SK_NS1J_6fusion15FusionCallbacksIS1N_NS1Q_17LinearCombinationISJ_fSJ_fLNS_15FloatRoundStyleE2EEESI_S1P_JEEENS4_5SM1004TMEM4LOAD26SM100_TMEM_LOAD_16dp32b32xES1H_NS16_INS17_ILi2ELi4ELi3EEES1A_NSX_INS5_IJS1B_SF_EEENS5_IJSF_SB_EEEEEEENS4_39AutoVectorizingCopyWithAssumedAlignmentILi128EEENS4_14SM90_TMA_STOREES24_S26_S26_EEEvvEEEEvNT_6ParamsE)
        .other          _ZN7cutlass13device_kernelINS_4gemm6kernel13GemmUniversalIN4cute5tupleIJiiiiEEENS1_10collective13CollectiveMmaINS1_35MainloopSm100TmaUmmaWarpSpecializedILi3ELi2ELi4ENS5_IJNS4_1CILi1EEENSA_ILi2EEESB_EEEEENS5_IJNSA_ILi64EEENSA_ILi256EEENSA_ILi128EEEEEENS_12float_e5m2_tENS5_IJlSB_lEEESJ_SK_NS4_8TiledMMAINS4_8MMA_AtomIJNS4_10MMA_TraitsINS4_19SM100_MMA_F8F6F4_SSEJSJ_SJ_fSF_SG_NS4_17integral_constantINS4_4UMMA5MajorELSR_0EEESS_NSP_INSQ_7ScaleInELST_0EEESU_EEEEEENS4_6LayoutINS5_IJSB_SB_SB_EEENS5_IJNSA_ILi0EEESZ_SZ_EEEEENS5_IJNS4_10UnderscoreES12_S12_EEEEENS4_23SM90_TMA_LOAD_MULTICASTENS4_14ComposedLayoutINS4_7SwizzleILi3ELi4ELi3EEENS4_18smem_ptr_flag_bitsILi8EEENSX_INS5_IJNSA_ILi8EEESH_EEENS5_IJSH_SB_EEEEEEEvNS4_8identityENS4_13SM90_TMA_LOADES1F_vS1G_EENS_8epilogue10collective18CollectiveEpilogueINS1J_23Sm100TmaWarpSpecializedILi4ELi2ELi32ELb0ELb0EEEJSI_NS5_IJNSX_ISF_SB_EES1O_EEESJ_SK_SJ_SK_NS1J_6fusion15FusionCallbacksIS1N_NS1Q_17LinearCombinationISJ_fSJ_fLNS_15FloatRoundStyleE2EEESI_S1P_JEEENS4_5SM1004TMEM4LOAD26SM100_TMEM_LOAD_16dp32b32xES1H_NS16_INS17_ILi2ELi4ELi3EEES1A_NSX_INS5_IJS1B_SF_EEENS5_IJSF_SB_EEEEEEENS4_39AutoVectorizingCopyWithAssumedAlignmentILi128EEENS4_14SM90_TMA_STOREES24_S26_S26_EEEvvEEEEvNT_6ParamsE,@"STO_CUDA_ENTRY STV_DEFAULT"
_ZN7cutlass13device_kernelINS_4gemm6kernel13GemmUniversalIN4cute5tupleIJiiiiEEENS1_10collective13CollectiveMmaINS1_35MainloopSm100TmaUmmaWarpSpecializedILi3ELi2ELi4ENS5_IJNS4_1CILi1EEENSA_ILi2EEESB_EEEEENS5_IJNSA_ILi64EEENSA_ILi256EEENSA_ILi128EEEEEENS_12float_e5m2_tENS5_IJlSB_lEEESJ_SK_NS4_8TiledMMAINS4_8MMA_AtomIJNS4_10MMA_TraitsINS4_19SM100_MMA_F8F6F4_SSEJSJ_SJ_fSF_SG_NS4_17integral_constantINS4_4UMMA5MajorELSR_0EEESS_NSP_INSQ_7ScaleInELST_0EEESU_EEEEEENS4_6LayoutINS5_IJSB_SB_SB_EEENS5_IJNSA_ILi0EEESZ_SZ_EEEEENS5_IJNS4_10UnderscoreES12_S12_EEEEENS4_23SM90_TMA_LOAD_MULTICASTENS4_14ComposedLayoutINS4_7SwizzleILi3ELi4ELi3EEENS4_18smem_ptr_flag_bitsILi8EEENSX_INS5_IJNSA_ILi8EEESH_EEENS5_IJSH_SB_EEEEEEEvNS4_8identityENS4_13SM90_TMA_LOADES1F_vS1G_EENS_8epilogue10collective18CollectiveEpilogueINS1J_23Sm100TmaWarpSpecializedILi4ELi2ELi32ELb0ELb0EEEJSI_NS5_IJNSX_ISF_SB_EES1O_EEESJ_SK_SJ_SK_NS1J_6fusion15FusionCallbacksIS1N_NS1Q_17LinearCombinationISJ_fSJ_fLNS_15FloatRoundStyleE2EEESI_S1P_JEEENS4_5SM1004TMEM4LOAD26SM100_TMEM_LOAD_16dp32b32xES1H_NS16_INS17_ILi2ELi4ELi3EEES1A_NSX_INS5_IJS1B_SF_EEENS5_IJSF_SB_EEEEEEENS4_39AutoVectorizingCopyWithAssumedAlignmentILi128EEENS4_14SM90_TMA_STOREES24_S26_S26_EEEvvEEEEvNT_6ParamsE:
[----:B------:R-:W1:Y:S01]  /*0000*/  LDC R1, c[0x0][0x37c] ;  /* 0x0000df00ff017b82 */ /* 0x000e620000000800 */
[----:B------:R-:W2:Y:S01]  /*0010*/  S2R R95, SR_TID.X ;  /* 0x00000000005f7919 */ /* 0x000ea20000002100 */
[----:B------:R-:W3:Y:S01]  /*0020*/  LDCU.64 UR8, c[0x0][0x890] ;  /* 0x00011200ff0877ac */ /* 0x000ee20008000a00 */
[----:B------:R-:W-:Y:S02]  /*0030*/  PRMT R85, RZ, 0x7610, R85 ;  /* 0x00007610ff557816 */ /* 0x000fe40000000055 */
[----:B------:R-:W-:Y:S01]  /*0040*/  ELECT P3, URZ, PT ;  /* 0x0000000000ff782f */ /* 0x000fe20003860000 */
[----:B---3--:R-:W-:-:S04]  /*0050*/  UISETP.NE.U32.AND UP0, UPT, UR8, URZ, UPT ;  /* 0x000000ff0800728c */ /* 0x008fc8000bf05070 */
[----:B------:R-:W-:Y:S01]  /*0060*/  UISETP.NE.AND.EX UP0, UPT, UR9, URZ, UPT, UP0 ;  /* 0x000000ff0900728c */ /* 0x000fe2000bf05300 */
[----:B--2---:R-:W-:-:S05]  /*0070*/  SHF.R.U32.HI R86, RZ, 0x5, R95 ;  /* 0x00000005ff567819 */ /* 0x004fca000001165f */
[----:B------:R-:W2:Y:S02]  /*0080*/  SHFL.IDX PT, R0, R86, RZ, 0x1f ;  /* 0x00001fff56007589 */ /* 0x000ea400000e0000 */
[----:B--2---:R-:W-:Y:S01]  /*0090*/  R2UR UR17, R0 ;  /* 0x00000000001172ca */ /* 0x004fe200000e0000 */
[----:B-1----:R-:W-:-:S14]  /*00a0*/  BRA.U UP0, `(.L_x_0) ;  /* 0x0000000100307547 */ /* 0x002fdc000b800000 */
[----:B------:R-:W1:Y:S02]  /*00b0*/  LDCU.64 UR4, c[0x0][0x888] ;  /* 0x00011100ff0477ac */ /* 0x000e640008000a00 */
[----:B-1----:R-:W-:-:S04]  /*00c0*/  UISETP.NE.U32.AND UP0, UPT, UR4, URZ, UPT ;  /* 0x000000ff0400728c */ /* 0x002fc8000bf05070 */
[----:B------:R-:W-:-:S09]  /*00d0*/  UISETP.NE.AND.EX UP0, UPT, UR5, URZ, UPT, UP0 ;  /* 0x000000ff0500728c */ /* 0x000fd2000bf05300 */
[----:B------:R-:W-:Y:S05]  /*00e0*/  BRA.U !UP0, `(.L_x_1) ;  /* 0x0000000108147547 */ /* 0x000fea000b800000 */
[----:B------:R-:W1:Y:S01]  /*00f0*/  LDC.64 R2, c[0x0][0x888] ;  /* 0x00022200ff027b82 */ /* 0x000e620000000a00 */
[----:B------:R-:W1:Y:S02]  /*0100*/  LDCU.64 UR4, c[0x0][0x358] ;  /* 0x00006b00ff0477ac */ /* 0x000e640008000a00 */
[----:B-1----:R1:W5:Y:S01]  /*0110*/  LDG.E R41, desc[UR4][R2.64] ;  /* 0x0000000402297981 */ /* 0x002362000c1e1900 */
[----:B------:R-:W-:Y:S01]  /*0120*/  HFMA2 R85, -RZ, RZ, 0, 5.9604644775390625e-08 ;  /* 0x00000001ff557431 */ /* 0x000fe200000001ff */
[----:B------:R-:W-:Y:S05]  /*0130*/  BRA `(.L_x_0) ;  /* 0x00000000000c7947 */ /* 0x000fea0003800000 */
.L_x_1:
[----:B------:R-:W1:Y:S01]  /*0140*/  LDCU UR4, c[0x0][0x880] ;  /* 0x00011000ff0477ac */ /* 0x000e620008000800 */
[----:B------:R-:W-:Y:S01]  /*0150*/  HFMA2 R85, -RZ, RZ, 0, 5.9604644775390625e-08 ;  /* 0x00000001ff557431 */ /* 0x000fe200000001ff */
[----:B-1----:R-:W-:-:S07]  /*0160*/  MOV R41, UR4 ;  /* 0x0000000400297c02 */ /* 0x002fce0008000f00 */
.L_x_0:
[----:B------:R-:W2:Y:S02]  /*0170*/  LDCU.64 UR4, c[0x0][0x8b0] ;  /* 0x00011600ff0477ac */ /* 0x000ea40008000a00 */
[----:B--2---:R-:W-:-:S04]  /*0180*/  UISETP.NE.U32.AND UP0, UPT, UR4, URZ, UPT ;  /* 0x000000ff0400728c */ /* 0x004fc8000bf05070 */
[----:B------:R-:W-:-:S09]  /*0190*/  UISETP.NE.AND.EX UP0, UPT, UR5, URZ, UPT, UP0 ;  /* 0x000000ff0500728c */ /* 0x000fd2000bf05300 */
[----:B------:R-:W-:Y:S05]  /*01a0*/  BRA.U UP0, `(.L_x_2) ;  /* 0x0000000100287547 */ /* 0x000fea000b800000 */
[----:B------:R-:W2:Y:S02]  /*01b0*/  LDCU.64 UR4, c[0x0][0x8a8] ;  /* 0x00011500ff0477ac */ /* 0x000ea40008000a00 */
[----:B--2---:R-:W-:-:S04]  /*01c0*/  UISETP.NE.U32.AND UP0, UPT, UR4, URZ, UPT ;  /* 0x000000ff0400728c */ /* 0x004fc8000bf05070 */
[----:B------:R-:W-:-:S09]  /*01d0*/  UISETP.NE.AND.EX UP0, UPT, UR5, URZ, UPT, UP0 ;  /* 0x000000ff0500728c */ /* 0x000fd2000bf05300 */
[----:B------:R-:W-:Y:S05]  /*01e0*/  BRA.U !UP0, `(.L_x_3) ;  /* 0x0000000108107547 */ /* 0x000fea000b800000 */
[----:B------:R-:W2:Y:S01]  /*01f0*/  LDC.64 R38, c[0x0][0x8a8] ;  /* 0x00022a00ff267b82 */ /* 0x000ea20000000a00 */
[----:B------:R-:W2:Y:S02]  /*0200*/  LDCU.64 UR4, c[0x0][0x358] ;  /* 0x00006b00ff0477ac */ /* 0x000ea40008000a00 */
[----:B--2---:R2:W5:Y:S01]  /*0210*/  LDG.E R38, desc[UR4][R38.64] ;  /* 0x0000000426267981 */ /* 0x004562000c1e1900 */
[----:B------:R-:W-:Y:S05]  /*0220*/  BRA `(.L_x_2) ;  /* 0x0000000000087947 */ /* 0x000fea0003800000 */
.L_x_3:
[----:B------:R-:W2:Y:S02]  /*0230*/  LDCU UR4, c[0x0][0x8a0] ;  /* 0x00011400ff0477ac */ /* 0x000ea40008000800 */
[----:B--2---:R-:W-:Y:S02]  /*0240*/  MOV R38, UR4 ;  /* 0x0000000400267c02 */ /* 0x004fe40008000f00 */
.L_x_2:
[----:B------:R-:W-:Y:S01]  /*0250*/  IMAD.U32 R0, RZ, RZ, UR17 ;  /* 0x00000011ff007e24 */ /* 0x000fe2000f8e00ff */
[----:B------:R-:W-:Y:S04]  /*0260*/  BSSY.RECONVERGENT B0, `(.L_x_4) ;  /* 0x000000c000007945 */ /* 0x000fe80003800200 */
[C---:B------:R-:W-:Y:S02]  /*0270*/  ISETP.NE.OR P1, PT, R0.reuse, 0x1, !P3 ;  /* 0x000000010000780c */ /* 0x040fe40005f25670 */
[----:B------:R-:W-:-:S11]  /*0280*/  ISETP.NE.OR P0, PT, R0, 0x3, !P3 ;  /* 0x000000030000780c */ /* 0x000fd60005f05670 */
[----:B------:R-:W-:Y:S05]  /*0290*/  @P1 BRA `(.L_x_5) ;  /* 0x0000000000201947 */ /* 0x000fea0003800000 */
[----:B------:R-:W3:Y:S02]  /*02a0*/  LDCU.64 UR4, c[0x0][0x348] ;  /* 0x00006900ff0477ac */ /* 0x000ee40008000a00 */
[----:B---3--:R-:W-:Y:S02]  /*02b0*/  UIADD3 UR6, UP1, UPT, UR4, 0x80, URZ ;  /* 0x0000008004067890 */ /* 0x008fe4000ff3e0ff */
[----:B------:R-:W-:Y:S02]  /*02c0*/  UIADD3 UR4, UP0, UPT, UR4, 0x180, URZ ;  /* 0x0000018004047890 */ /* 0x000fe4000ff1e0ff */
[----:B------:R-:W-:Y:S02]  /*02d0*/  UIADD3.X UR7, UPT, UPT, URZ, UR5, URZ, UP1, !UPT ;  /* 0x00000005ff077290 */ /* 0x000fe40008ffe4ff */
[----:B------:R-:W-:-:S07]  /*02e0*/  UIADD3.X UR5, UPT, UPT, URZ, UR5, URZ, UP0, !UPT ;  /* 0x00000005ff057290 */ /* 0x000fce00087fe4ff */
[----:B------:R3:W-:Y:S02]  /*02f0*/  UTMACCTL.PF [UR6] ;  /* 0x00000000060079b9 */ /* 0x0007e40008040000 */
[----:B------:R3:W-:Y:S02]  /*0300*/  UTMACCTL.PF [UR4] ;  /* 0x00000000040079b9 */ /* 0x0007e40008040000 */
[----:B---3--:R-:W-:Y:S01]  /*0310*/  NOP ;  /* 0x0000000000007918 */ /* 0x008fe20000000000 */
.L_x_5:
[----:B------:R-:W-:Y:S05]  /*0320*/  BSYNC.RECONVERGENT B0 ;  /* 0x0000000000007941 */ /* 0x000fea0003800200 */
.L_x_4:
[----:B------:R-:W-:Y:S04]  /*0330*/  BSSY.RECONVERGENT B0, `(.L_x_6) ;  /* 0x000000a000007945 */ /* 0x000fe80003800200 */
        /* <DEDUP_REMOVED lines=9> */
.L_x_7:
[----:B------:R-:W-:Y:S05]  /*03d0*/  BSYNC.RECONVERGENT B0 ;  /* 0x0000000000007941 */ /* 0x000fea0003800200 */
.L_x_6:
[----:B------:R-:W3:Y:S01]  /*03e0*/  LDCU.64 UR4, c[0x0][0x888] ;  /* 0x00011100ff0477ac */ /* 0x000ee20008000a00 */
[----:B------:R-:W-:Y:S02]  /*03f0*/  UISETP.EQ.U32.AND UP1, UPT, UR8, URZ, UPT ;  /* 0x000000ff0800728c */ /* 0x000fe4000bf22070 */
[----:B------:R-:W-:Y:S02]  /*0400*/  UPLOP3.LUT UP3, UPT, UPT, UPT, UPT, 0x80, 0x8 ;  /* 0x000000000008789c */ /* 0x000fe40003f6f070 */
[----:B---3--:R-:W-:-:S04]  /*0410*/  UISETP.NE.U32.AND UP0, UPT, UR4, URZ, UPT ;  /* 0x000000ff0400728c */ /* 0x008fc8000bf05070 */
[----:B------:R-:W-:-:S04]  /*0420*/  UISETP.NE.AND.EX UP0, UPT, UR5, URZ, UPT, UP0 ;  /* 0x000000ff0500728c */ /* 0x000fc8000bf05300 */
[----:B------:R-:W-:-:S04]  /*0430*/  UISETP.EQ.OR.EX UP2, UPT, UR9, URZ, !UP0, UP1 ;  /* 0x000000ff0900728c */ /* 0x000fc8000c742710 */
[----:B------:R-:W-:-:S06]  /*0440*/  UP2UR UR4, UPR, URZ, 0x4 ;  /* 0x00000004ff047883 */ /* 0x000fcc0008000000 */
[----:B------:R-:W-:Y:S01]  /*0450*/  MOV R88, UR4 ;  /* 0x0000000400587c02 */ /* 0x000fe20008000f00 */
[----:B------:R-:W-:Y:S06]  /*0460*/  BRA.U !UP2, `(.L_x_8) ;  /* 0x000000010a207547 */ /* 0x000fec000b800000 */
[----:B------:R-:W-:Y:S01]  /*0470*/  UISETP.NE.U32.AND UP1, UPT, UR8, URZ, UPT ;  /* 0x000000ff0800728c */ /* 0x000fe2000bf25070 */
[----:B-----5:R-:W-:Y:S01]  /*0480*/  FSETP.NEU.AND P0, PT, R41, RZ, PT ;  /* 0x000000ff2900720b */ /* 0x020fe20003f0d000 */
[----:B------:R-:W-:Y:S02]  /*0490*/  USEL UR4, URZ, 0xffffffff, UP0 ;  /* 0xffffffffff047887 */ /* 0x000fe40008000000 */
[----:B------:R-:W-:-:S10]  /*04a0*/  UISETP.NE.AND.EX UP1, UPT, UR9, URZ, UPT, UP1 ;  /* 0x000000ff0900728c */ /* 0x000fd4000bf25310 */
[----:B------:R-:W-:Y:S01]  /*04b0*/  VOTEU.ANY UP0, P0 ;  /* 0x0000000000ff7886 */ /* 0x000fe20000000100 */
[----:B------:R-:W-:-:S04]  /*04c0*/  @!UP1 USEL UR4, URZ, 0xffffffff, UP0 ;  /* 0xffffffffff049887 */ /* 0x000fc80008000000 */
[----:B------:R-:W-:-:S04]  /*04d0*/  ULOP3.LUT UR4, UR4, 0x1, URZ, 0xc0, !UPT ;  /* 0x0000000104047892 */ /* 0x000fc8000f8ec0ff */
[----:B------:R-:W-:-:S11]  /*04e0*/  UISETP.NE.U32.AND UP3, UPT, UR4, 0x1, UPT ;  /* 0x000000010400788c */ /* 0x000fd6000bf65070 */
.L_x_8:
[----:B-1----:R-:W1:Y:S01]  /*04f0*/  SHFL.IDX PT, R2, R86, RZ, 0x1f ;  /* 0x00001fff56027589 */ /* 0x002e6200000e0000 */
[----:B------:R-:W-:-:S04]  /*0500*/  UISETP.NE.AND UP0, UPT, UR17, 0x2, UPT ;  /* 0x000000021100788c */ /* 0x000fc8000bf05270 */
[----:B------:R-:W-:Y:S01]  /*0510*/  USEL UR48, URZ, 0x1, UP0 ;  /* 0x00000001ff307887 */ /* 0x000fe20008000000 */
[----:B-1----:R-:W-:-:S13]  /*0520*/  ISETP.NE.AND P0, PT, R2, RZ, PT ;  /* 0x000000ff0200720c */ /* 0x002fda0003f05270 */
[----:B------:R-:W-:Y:S05]  /*0530*/  @P0 BRA `(.L_x_9) ;  /* 0x0000000000500947 */ /* 0x000fea0003800000 */
[----:B------:R-:W1:Y:S01]  /*0540*/  S2UR UR4, SR_CgaCtaId ;  /* 0x00000000000479c3 */ /* 0x000e620000008800 */
[----:B------:R-:W-:Y:S01]  /*0550*/  UMOV UR5, 0x400 ;  /* 0x0000040000057882 */ /* 0x000fe20000000000 */
[----:B------:R-:W-:Y:S01]  /*0560*/  UMOV UR8, 0x1 ;  /* 0x0000000100087882 */ /* 0x000fe20000000000 */
[----:B------:R-:W-:Y:S01]  /*0570*/  UMOV UR6, 0x2 ;  /* 0x0000000200067882 */ /* 0x000fe20000000000 */
[----:B------:R-:W-:-:S04]  /*0580*/  UIADD3 UR8, UPT, UPT, -UR8, 0x100000, URZ ;  /* 0x0010000008087890 */ /* 0x000fc8000fffe1ff */
[----:B------:R-:W-:Y:S02]  /*0590*/  USHF.L.U32 UR9, UR8, 0xb, URZ ;  /* 0x0000000b08097899 */ /* 0x000fe400080006ff */
[----:B------:R-:W-:Y:S02]  /*05a0*/  USHF.L.U32 UR8, UR8, 0x1, URZ ;  /* 0x0000000108087899 */ /* 0x000fe400080006ff */
[----:B------:R-:W-:-:S04]  /*05b0*/  UIADD3 UR6, UPT, UPT, -UR6, 0x100000, URZ ;  /* 0x0010000006067890 */ /* 0x000fc8000fffe1ff */
[----:B------:R-:W-:Y:S02]  /*05c0*/  USHF.L.U32 UR7, UR6, 0xb, URZ ;  /* 0x0000000b06077899 */ /* 0x000fe400080006ff */
[----:B------:R-:W-:Y:S01]  /*05d0*/  USHF.L.U32 UR6, UR6, 0x1, URZ ;  /* 0x0000000106067899 */ /* 0x000fe200080006ff */
[----:B------:R-:W-:Y:S01]  /*05e0*/  ELECT P0, URZ, PT ;  /* 0x0000000000ff782f */ /* 0x000fe20003800000 */
[----:B-1----:R-:W-:Y:S01]  /*05f0*/  ULEA UR4, UR4, UR5, 0x18 ;  /* 0x0000000504047291 */ /* 0x002fe2000f8ec0ff */
[----:B------:R-:W1:Y:S11]  /*0600*/  FENCE.VIEW.ASYNC.S ;  /* 0x00000000000073c6 */ /* 0x000e760000000000 */
[----:B-1----:R1:W3:Y:S01]  /*0610*/  SYNCS.EXCH.64 URZ, [UR4], UR8 ;  /* 0x0000000804ff75b2 */ /* 0x0022e20008000100 */
[----:B------:R1:W4:Y:S01]  /*0620*/  SYNCS.EXCH.64 URZ, [UR4+0x18], UR6 ;  /* 0x0000180604ff75b2 */ /* 0x0003220008000100 */
[----:B------:R1:W1:Y:S01]  /*0630*/  SYNCS.EXCH.64 URZ, [UR4+0x8], UR8 ;  /* 0x0000080804ff75b2 */ /* 0x0002620008000100 */
[----:B------:R1:W1:Y:S01]  /*0640*/  SYNCS.EXCH.64 URZ, [UR4+0x20], UR6 ;  /* 0x0000200604ff75b2 */ /* 0x0002620008000100 */
[----:B------:R1:W1:Y:S01]  /*0650*/  SYNCS.EXCH.64 URZ, [UR4+0x10], UR8 ;  /* 0x0000100804ff75b2 */ /* 0x0002620008000100 */
[----:B------:R1:W1:Y:S01]  /*0660*/  SYNCS.EXCH.64 URZ, [UR4+0x28], UR6 ;  /* 0x0000280604ff75b2 */ /* 0x0002620008000100 */
[----:B------:R-:W-:Y:S01]  /*0670*/  NOP ;  /* 0x0000000000007918 */ /* 0x000fe20000000000 */
.L_x_9:
[----:B------:R-:W2:Y:S01]  /*0680*/  SHFL.IDX PT, R2, R86, RZ, 0x1f ;  /* 0x00001fff56027589 */ /* 0x000ea200000e0000 */
[----:B------:R-:W-:Y:S01]  /*0690*/  NOP ;  /* 0x0000000000007918 */ /* 0x000fe20000000000 */
[----:B--2---:R-:W-:-:S13]  /*06a0*/  ISETP.NE.AND P0, PT, R2, 0x1, PT ;  /* 0x000000010200780c */ /* 0x004fda0003f05270 */
[----:B------:R-:W-:Y:S05]  /*06b0*/  @P0 BRA `(.L_x_10) ;  /* 0x0000000000580947 */ /* 0x000fea0003800000 */
[----:B-1----:R-:W1:Y:S01]  /*06c0*/  S2UR UR4, SR_CgaCtaId ;  /* 0x00000000000479c3 */ /* 0x002e620000008800 */
        /* <DEDUP_REMOVED lines=12> */
[----:B-1----:R2:W1:Y:S01]  /*0790*/  SYNCS.EXCH.64 URZ, [UR4+0x30], UR8 ;  /* 0x0000300804ff75b2 */ /* 0x0024620008000100 */
[----:B------:R2:W1:Y:S01]  /*07a0*/  SYNCS.EXCH.64 URZ, [UR4+0x50], UR6 ;  /* 0x0000500604ff75b2 */ /* 0x0004620008000100 */
[----:B------:R2:W1:Y:S01]  /*07b0*/  SYNCS.EXCH.64 URZ, [UR4+0x38], UR8 ;  /* 0x0000380804ff75b2 */ /* 0x0004620008000100 */
[----:B------:R2:W1:Y:S01]  /*07c0*/  SYNCS.EXCH.64 URZ, [UR4+0x58], UR6 ;  /* 0x0000580604ff75b2 */ /* 0x0004620008000100 */
[----:B------:R2:W1:Y:S01]  /*07d0*/  SYNCS.EXCH.64 URZ, [UR4+0x40], UR8 ;  /* 0x0000400804ff75b2 */ /* 0x0004620008000100 */
[----:B------:R2:W1:Y:S01]  /*07e0*/  SYNCS.EXCH.64 URZ, [UR4+0x60], UR6 ;  /* 0x0000600604ff75b2 */ /* 0x0004620008000100 */
[----:B------:R2:W1:Y:S01]  /*07f0*/  SYNCS.EXCH.64 URZ, [UR4+0x48], UR8 ;  /* 0x0000480804ff75b2 */ /* 0x0004620008000100 */
[----:B------:R2:W1:Y:S02]  /*0800*/  SYNCS.EXCH.64 URZ, [UR4+0x68], UR6 ;  /* 0x0000680604ff75b2 */ /* 0x0004640008000100 */
[----:B--2---:R-:W-:Y:S01]  /*0810*/  NOP ;  /* 0x0000000000007918 */ /* 0x004fe20000000000 */
.L_x_10:
[----:B------:R-:W2:Y:S01]  /*0820*/  SHFL.IDX PT, R2, R86, RZ, 0x1f ;  /* 0x00001fff56027589 */ /* 0x000ea200000e0000 */
[----:B------:R-:W-:Y:S01]  /*0830*/  NOP ;  /* 0x0000000000007918 */ /* 0x000fe20000000000 */
[----:B--2---:R-:W-:-:S13]  /*0840*/  ISETP.NE.AND P0, PT, R2, 0x3, PT ;  /* 0x000000030200780c */ /* 0x004fda0003f05270 */
[----:B------:R-:W-:Y:S05]  /*0850*/  @P0 BRA `(.L_x_11) ;  /* 0x0000000000300947 */ /* 0x000fea0003800000 */
[----:B-1----:R-:W1:Y:S01]  /*0860*/  S2UR UR6, SR_CgaCtaId ;  /* 0x00000000000679c3 */ /* 0x002e620000008800 */
[----:B------:R-:W-:Y:S01]  /*0870*/  UMOV UR4, 0x400 ;  /* 0x0000040000047882 */ /* 0x000fe20000000000 */
[----:B------:R-:W-:Y:S01]  /*0880*/  UMOV UR5, 0x20 ;  /* 0x0000002000057882 */ /* 0x000fe20000000000 */
[----:B------:R-:W-:Y:S01]  /*0890*/  ELECT P0, URZ, PT ;  /* 0x0000000000ff782f */ /* 0x000fe20003800000 */
[----:B-1----:R-:W-:Y:S02]  /*08a0*/  ULEA UR6, UR6, UR4, 0x18 ;  /* 0x0000000406067291 */ /* 0x002fe4000f8ec0ff */
[----:B------:R-:W-:-:S04]  /*08b0*/  UIADD3 UR4, UPT, UPT, -UR5, 0x100000, URZ ;  /* 0x0010000005047890 */ /* 0x000fc8000fffe1ff */
[----:B------:R-:W-:Y:S02]  /*08c0*/  USHF.L.U32 UR5, UR4, 0xb, URZ ;  /* 0x0000000b04057899 */ /* 0x000fe400080006ff */
[----:B------:R-:W-:Y:S01]  /*08d0*/  USHF.L.U32 UR4, UR4, 0x1, URZ ;  /* 0x0000000104047899 */ /* 0x000fe200080006ff */
[----:B------:R-:W1:Y:S11]  /*08e0*/  FENCE.VIEW.ASYNC.S ;  /* 0x00000000000073c6 */ /* 0x000e760000000000 */
[----:B-1----:R2:W1:Y:S01]  /*08f0*/  SYNCS.EXCH.64 URZ, [UR6+0x70], UR4 ;  /* 0x0000700406ff75b2 */ /* 0x0024620008000100 */
[----:B------:R2:W1:Y:S02]  /*0900*/  SYNCS.EXCH.64 URZ, [UR6+0x78], UR4 ;  /* 0x0000780406ff75b2 */ /* 0x0004640008000100 */
[----:B--2---:R-:W-:Y:S01]  /*0910*/  NOP ;  /* 0x0000000000007918 */ /* 0x004fe20000000000 */
.L_x_11:
[----:B------:R-:W2:Y:S01]  /*0920*/  SHFL.IDX PT, R2, R86, RZ, 0x1f ;  /* 0x00001fff56027589 */ /* 0x000ea200000e0000 */
[----:B------:R-:W-:Y:S01]  /*0930*/  NOP ;  /* 0x0000000000007918 */ /* 0x000fe20000000000 */
[----:B--2---:R-:W-:-:S13]  /*0940*/  ISETP.NE.AND P0, PT, R2, 0x4, PT ;  /* 0x000000040200780c */ /* 0x004fda0003f05270 */
[----:B------:R-:W-:Y:S05]  /*0950*/  @P0 BRA `(.L_x_12) ;  /* 0x00000000004c0947 */ /* 0x000fea0003800000 */
[----:B-1----:R-:W1:Y:S01]  /*0960*/  S2UR UR6, SR_CgaCtaId ;  /* 0x00000000000679c3 */ /* 0x002e620000008800 */
[----:B------:R-:W-:Y:S01]  /*0970*/  UMOV UR4, 0x1e0 ;  /* 0x000001e000047882 */ /* 0x000fe20000000000 */
[----:B------:R-:W-:Y:S01]  /*0980*/  UMOV UR5, 0x400 ;  /* 0x0000040000057882 */ /* 0x000fe20000000000 */
[----:B------:R-:W-:Y:S01]  /*0990*/  USEL UR4, UR4, 0x1a0, UP3 ;  /* 0x000001a004047887 */ /* 0x000fe20009800000 */
[----:B------:R-:W-:Y:S01]  /*09a0*/  UMOV UR8, 0x1 ;  /* 0x0000000100087882 */ /* 0x000fe20000000000 */
[----:B------:R-:W-:Y:S01]  /*09b0*/  ELECT P0, URZ, PT ;  /* 0x0000000000ff782f */ /* 0x000fe20003800000 */
[----:B------:R-:W-:-:S04]  /*09c0*/  UIADD3 UR8, UPT, UPT, -UR8, 0x100000, URZ ;  /* 0x0010000008087890 */ /* 0x000fc8000fffe1ff */
[----:B------:R-:W-:Y:S02]  /*09d0*/  USHF.L.U32 UR9, UR8, 0xb, URZ ;  /* 0x0000000b08097899 */ /* 0x000fe400080006ff */
[----:B------:R-:W-:Y:S02]  /*09e0*/  USHF.L.U32 UR8, UR8, 0x1, URZ ;  /* 0x0000000108087899 */ /* 0x000fe400080006ff */
[----:B-1----:R-:W-:Y:S02]  /*09f0*/  ULEA UR6, UR6, UR5, 0x18 ;  /* 0x0000000506067291 */ /* 0x002fe4000f8ec0ff */
[----:B------:R-:W-:-:S04]  /*0a00*/  UIADD3 UR4, UPT, UPT, -UR4, 0x100000, URZ ;  /* 0x0010000004047890 */ /* 0x000fc8000fffe1ff */
[----:B------:R-:W-:Y:S02]  /*0a10*/  USHF.L.U32 UR5, UR4, 0xb, URZ ;  /* 0x0000000b04057899 */ /* 0x000fe400080006ff */
[----:B------:R-:W-:Y:S01]  /*0a20*/  USHF.L.U32 UR4, UR4, 0x1, URZ ;  /* 0x0000000104047899 */ /* 0x000fe200080006ff */
[----:B------:R-:W1:Y:S03]  /*0a30*/  FENCE.VIEW.ASYNC.S ;  /* 0x00000000000073c6 */ /* 0x000e660000000000 */
[----:B-1----:R2:W1:Y:S08]  /*0a40*/  SYNCS.EXCH.64 URZ, [UR6+0x80], UR8 ;  /* 0x0000800806ff75b2 */ /* 0x0024700008000100 */
[----:B------:R2:W1:Y:S01]  /*0a50*/  SYNCS.EXCH.64 URZ, [UR6+0x90], UR4 ;  /* 0x0000900406ff75b2 */ /* 0x0004620008000100 */
[----:B------:R2:W1:Y:S01]  /*0a60*/  SYNCS.EXCH.64 URZ, [UR6+0x88], UR8 ;  /* 0x0000880806ff75b2 */ /* 0x0004620008000100 */
[----:B------:R2:W1:Y:S02]  /*0a70*/  SYNCS.EXCH.64 URZ, [UR6+0x98], UR4 ;  /* 0x0000980406ff75b2 */ /* 0x0004640008000100 */
[----:B--2---:R-:W-:Y:S01]  /*0a80*/  NOP ;  /* 0x0000000000007918 */ /* 0x004fe20000000000 */
.L_x_12:
        /* <DEDUP_REMOVED lines=26> */
.L_x_13:
[----:B------:R-:W2:Y:S01]  /*0c30*/  SHFL.IDX PT, R2, R86, RZ, 0x1f ;  /* 0x00001fff56027589 */ /* 0x000ea200000e0000 */
[----:B------:R-:W-:Y:S01]  /*0c40*/  NOP ;  /* 0x0000000000007918 */ /* 0x000fe20000000000 */
[----:B--2---:R-:W-:-:S13]  /*0c50*/  ISETP.NE.AND P0, PT, R2, 0x3, PT ;  /* 0x000000030200780c */ /* 0x004fda0003f05270 */
[----:B------:R-:W-:Y:S05]  /*0c60*/  @P0 BRA `(.L_x_14) ;  /* 0x0000000000380947 */ /* 0x000fea0003800000 */
[----:B------:R-:W2:Y:S01]  /*0c70*/  S2UR UR5, SR_CgaCtaId ;  /* 0x00000000000579c3 */ /* 0x000ea20000008800 */
[----:B-1----:R-:W-:Y:S01]  /*0c80*/  UMOV UR4, 0x400 ;  /* 0x0000040000047882 */ /* 0x002fe20000000000 */
[----:B------:R-:W-:Y:S01]  /*0c90*/  UMOV UR6, 0x20 ;  /* 0x0000002000067882 */ /* 0x000fe20000000000 */
[----:B------:R-:W-:Y:S01]  /*0ca0*/  ELECT P0, URZ, PT ;  /* 0x0000000000ff782f */ /* 0x000fe20003800000 */
[----:B------:R-:W-:-:S04]  /*0cb0*/  UIADD3 UR6, UPT, UPT, -UR6, 0x100000, URZ ;  /* 0x0010000006067890 */ /* 0x000fc8000fffe1ff */
[----:B------:R-:W-:Y:S02]  /*0cc0*/  USHF.L.U32 UR7, UR6, 0xb, URZ ;  /* 0x0000000b06077899 */ /* 0x000fe400080006ff */
[----:B------:R-:W-:Y:S02]  /*0cd0*/  USHF.L.U32 UR6, UR6, 0x1, URZ ;  /* 0x0000000106067899 */ /* 0x000fe400080006ff */
[----:B--2---:R-:W-:Y:S01]  /*0ce0*/  ULEA UR4, UR5, UR4, 0x18 ;  /* 0x0000000405047291 */ /* 0x004fe2000f8ec0ff */
[----:B------:R-:W1:Y:S11]  /*0cf0*/  FENCE.VIEW.ASYNC.S ;  /* 0x00000000000073c6 */ /* 0x000e760000000000 */
[----:B-1----:R2:W1:Y:S01]  /*0d00*/  SYNCS.EXCH.64 URZ, [UR4+0xe0], UR6 ;  /* 0x0000e00604ff75b2 */ /* 0x0024620008000100 */
[----:B------:R2:W1:Y:S01]  /*0d10*/  SYNCS.EXCH.64 URZ, [UR4+0xf0], UR6 ;  /* 0x0000f00604ff75b2 */ /* 0x0004620008000100 */
[----:B------:R2:W1:Y:S01]  /*0d20*/  SYNCS.EXCH.64 URZ, [UR4+0xe8], UR6 ;  /* 0x0000e80604ff75b2 */ /* 0x0004620008000100 */
[----:B------:R2:W1:Y:S02]  /*0d30*/  SYNCS.EXCH.64 URZ, [UR4+0xf8], UR6 ;  /* 0x0000f80604ff75b2 */ /* 0x0004640008000100 */
[----:B--2---:R-:W-:Y:S01]  /*0d40*/  NOP ;  /* 0x0000000000007918 */ /* 0x004fe20000000000 */
.L_x_14:
[----:B-1----:R-:W1:Y:S01]  /*0d50*/  LDCU UR4, c[0x0][0x36c] ;  /* 0x00006d80ff0477ac */ /* 0x002e620008000800 */
[----:B------:R-:W-:Y:S01]  /*0d60*/  ISETP.NE.OR P3, PT, R0, 0x2, !P3 ;  /* 0x000000020000780c */ /* 0x000fe20005f65670 */
[----:B------:R-:W-:Y:S01]  /*0d70*/  NOP ;  /* 0x0000000000007918 */ /* 0x000fe20000000000 */
[----:B------:R-:W-:Y:S01]  /*0d80*/  LOP3.LUT R0, R95, 0x1f, RZ, 0xc0, !PT ;  /* 0x0000001f5f007812 */ /* 0x000fe200078ec0ff */
[----:B------:R-:W-:Y:S02]  /*0d90*/  UISETP.NE.AND UP4, UPT, UR17, URZ, UPT ;  /* 0x000000ff1100728c */ /* 0x000fe4000bf85270 */
[----:B-1----:R-:W-:-:S09]  /*0da0*/  UISETP.EQ.U32.AND UP5, UPT, UR4, 0x1, UPT ;  /* 0x000000010400788c */ /* 0x002fd2000bfa2070 */
[----:B------:R-:W-:Y:S05]  /*0db0*/  BRA.U !UP5, `(.L_x_15) ;  /* 0x000000010d087547 */ /* 0x000fea000b800000 */
[----:B---34-:R-:W-:Y:S01]  /*0dc0*/  UCGABAR_ARV ;  /* 0x00000000000079c7 */ /* 0x018fe20008000000 */
[----:B------:R-:W-:Y:S05]  /*0dd0*/  BRA `(.L_x_16) ;  /* 0x0000000000047947 */ /* 0x000fea0003800000 */
.L_x_15:
[----:B---34-:R-:W-:Y:S01]  /*0de0*/  NOP ;  /* 0x0000000000007918 */ /* 0x018fe20000000000 */
.L_x_16:
[----:B------:R-:W1:Y:S01]  /*0df0*/  S2UR UR7, SR_CTAID.X ;  /* 0x00000000000779c3 */ /* 0x000e620000002500 */
[----:B------:R-:W-:-:S05]  /*0e00*/  CS2R.32 R87, SR_CgaSize ;  /* 0x0000000000577805 */ /* 0x000fca0000008a00 */
[----:B------:R-:W-:-:S05]  /*0e10*/  IMAD R87, R87, -0xa0, RZ ;  /* 0xffffff6057577824 */ /* 0x000fca00078e02ff */
[----:B------:R-:W-:-:S14]  /*0e20*/  R2UR UR5, R87 ;  /* 0x00000000570572ca */ /* 0x000fdc00000e0000 */
[----:B------:R-:W2:Y:S01]  /*0e30*/  LDCU UR5, c[0x0][UR5+0x2b0] ;  /* 0x00005600050577ac */ /* 0x000ea20008000800 */
[----:B------:R-:W-:-:S05]  /*0e40*/  CS2R.32 R87, SR_CgaSize ;  /* 0x0000000000577805 */ /* 0x000fca0000008a00 */
[----:B------:R-:W-:-:S05]  /*0e50*/  IMAD R87, R87, -0xa0, RZ ;  /* 0xffffff6057577824 */ /* 0x000fca00078e02ff */
[----:B------:R-:W-:-:S14]  /*0e60*/  R2UR UR4, R87 ;  /* 0x00000000570472ca */ /* 0x000fdc00000e0000 */
[----:B------:R-:W3:Y:S01]  /*0e70*/  LDCU UR4, c[0x0][UR4+0x2b4] ;  /* 0x00005680040477ac */ /* 0x000ee20008000800 */
[----:B------:R-:W4:Y:S01]  /*0e80*/  S2UR UR8, SR_CTAID.Y ;  /* 0x00000000000879c3 */ /* 0x000f220000002600 */
[----:B------:R-:W-:-:S05]  /*0e90*/  CS2R.32 R87, SR_CgaSize ;  /* 0x0000000000577805 */ /* 0x000fca0000008a00 */
[----:B------:R-:W-:-:S05]  /*0ea0*/  IMAD R87, R87, -0xa0, RZ ;  /* 0xffffff6057577824 */ /* 0x000fca00078e02ff */
[----:B------:R-:W-:-:S14]  /*0eb0*/  R2UR UR9, R87 ;  /* 0x00000000570972ca */ /* 0x000fdc00000e0000 */
[----:B------:R-:W3:Y:S01]  /*0ec0*/  LDCU UR9, c[0x0][UR9+0x2a0] ;  /* 0x00005400090977ac */ /* 0x000ee20008000800 */
[----:B------:R-:W4:Y:S01]  /*0ed0*/  LDCU UR21, c[0x0][0xb24] ;  /* 0x00016480ff1577ac */ /* 0x000f220008000800 */
[----:B------:R-:W3:Y:S01]  /*0ee0*/  S2UR UR10, SR_CgaCtaId ;  /* 0x00000000000a79c3 */ /* 0x000ee20000008800 */
[----:B------:R-:W-:-:S05]  /*0ef0*/  CS2R.32 R87, SR_CgaSize ;  /* 0x0000000000577805 */ /* 0x000fca0000008a00 */
[----:B------:R-:W-:-:S05]  /*0f00*/  IMAD R87, R87, -0xa0, RZ ;  /* 0xffffff6057577824 */ /* 0x000fca00078e02ff */
[----:B------:R-:W-:-:S14]  /*0f10*/  R2UR UR59, R87 ;  /* 0x00000000573b72ca */ /* 0x000fdc00000e0000 */
[----:B------:R-:W3:Y:S01]  /*0f20*/  LDCU UR59, c[0x0][UR59+0x2a4] ;  /* 0x000054803b3b77ac */ /* 0x000ee20008000800 */
[----:B------:R-:W3:Y:S01]  /*0f30*/  LDCU UR42, c[0x0][0xb24] ;  /* 0x00016480ff2a77ac */ /* 0x000ee20008000800 */
[----:B-1----:R-:W-:Y:S01]  /*0f40*/  I2FP.F32.U32 R3, UR7 ;  /* 0x0000000700037c45 */ /* 0x002fe20008201000 */
[----:B------:R-:W1:Y:S01]  /*0f50*/  S2UR UR36, SR_CTAID.Z ;  /* 0x00000000002479c3 */ /* 0x000e620000002700 */
[----:B------:R-:W1:Y:S03]  /*0f60*/  LDCU UR27, c[0x0][0xb30] ;  /* 0x00016600ff1b77ac */ /* 0x000e660008000800 */
[----:B--2---:R-:W-:Y:S01]  /*0f70*/  FMUL R3, R3, UR5 ;  /* 0x0000000503037c20 */ /* 0x004fe20008400000 */
[----:B------:R-:W-:Y:S01]  /*0f80*/  UMOV UR16, UR7 ;  /* 0x0000000700107c82 */ /* 0x000fe20008000000 */
[----:B----4-:R-:W-:Y:S01]  /*0f90*/  UISETP.GE.AND UP2, UPT, UR21, 0x1, UPT ;  /* 0x000000011500788c */ /* 0x010fe2000bf46270 */
[----:B------:R-:W-:Y:S01]  /*0fa0*/  I2FP.F32.U32 R2, UR8 ;  /* 0x0000000800027c45 */ /* 0x000fe20008201000 */
[----:B------:R-:W-:-:S02]  /*0fb0*/  UMOV UR20, UR8 ;  /* 0x0000000800147c82 */ /* 0x000fc40008000000 */
[----:B------:R-:W2:Y:S02]  /*0fc0*/  F2I.U32.TRUNC.NTZ R3, R3 ;  /* 0x0000000300037305 */ /* 0x000ea4000020f000 */
[----:B---3--:R-:W-:Y:S01]  /*0fd0*/  FMUL R2, R2, UR4 ;  /* 0x0000000402027c20 */ /* 0x008fe20008400000 */
[----:B------:R-:W-:-:S05]  /*0fe0*/  USHF.L.U32 UR28, UR10, 0xc, URZ ;  /* 0x0000000c0a1c7899 */ /* 0x000fca00080006ff */
[----:B------:R-:W3:Y:S01]  /*0ff0*/  F2I.U32.TRUNC.NTZ R2, R2 ;  /* 0x0000000200027305 */ /* 0x000ee2000020f000 */
[----:B--2---:R-:W-:Y:S02]  /*1000*/  R2UR UR4, R3 ;  /* 0x00000000030472ca */ /* 0x004fe400000e0000 */
[----:B---3--:R-:W-:Y:S02]  /*1010*/  R2UR UR6, R2 ;  /* 0x00000000020672ca */ /* 0x008fe400000e0000 */
[----:B------:R-:W-:-:S09]  /*1020*/  PRMT R2, RZ, 0x7610, R2 ;  /* 0x00007610ff027816 */ /* 0x000fd20000000002 */
[----:B------:R-:W-:-:S04]  /*1030*/  UIADD3 UR5, UPT, UPT, -UR4, URZ, URZ ;  /* 0x000000ff04057290 */ /* 0x000fc8000fffe1ff */
[----:B------:R-:W-:Y:S02]  /*1040*/  UIMAD UR5, UR9, UR5, UR7 ;  /* 0x00000005090572a4 */ /* 0x000fe4000f8e0207 */
[----:B------:R-:W-:-:S04]  /*1050*/  UIADD3 UR4, UPT, UPT, -UR6, URZ, URZ ;  /* 0x000000ff06047290 */ /* 0x000fc8000fffe1ff */
[----:B------:R-:W-:Y:S01]  /*1060*/  IMAD.U32 R87, RZ, RZ, UR5 ;  /* 0x00000005ff577e24 */ /* 0x000fe2000f8e00ff */
[----:B------:R-:W-:Y:S01]  /*1070*/  UIMAD UR59, UR59, UR4, UR8 ;  /* 0x000000043b3b72a4 */ /* 0x000fe2000f8e0208 */
[----:B-1----:R-:W-:Y:S11]  /*1080*/  BRA.U UP4, `(.L_x_17) ;  /* 0x0000000104287547 */ /* 0x002ff6000b800000 */
[----:B------:R-:W-:Y:S01]  /*1090*/  R2UR UR4, R87 ;  /* 0x00000000570472ca */ /* 0x000fe200000e0000 */
[----:B------:R-:W-:Y:S02]  /*10a0*/  UISETP.NE.AND UP0, UPT, UR59, URZ, UPT ;  /* 0x000000ff3b00728c */ /* 0x000fe4000bf05270 */
[----:B------:R-:W-:-:S10]  /*10b0*/  UISETP.NE.AND UP1, UPT, UR59, 0x1, UPT ;  /* 0x000000013b00788c */ /* 0x000fd4000bf25270 */
[----:B------:R-:W-:-:S04]  /*10c0*/  UISETP.EQ.OR UP0, UPT, UR4, URZ, !UP0 ;  /* 0x000000ff0400728c */ /* 0x000fc8000c702670 */
[----:B------:R-:W-:Y:S02]  /*10d0*/  USEL UR5, URZ, 0x1, !UP0 ;  /* 0x00000001ff057887 */ /* 0x000fe4000c000000 */
[----:B------:R-:W-:Y:S02]  /*10e0*/  UISETP.NE.AND UP0, UPT, UR4, URZ, UPT ;  /* 0x000000ff0400728c */ /* 0x000fe4000bf05270 */
[----:B------:R-:W-:-:S04]  /*10f0*/  USEL UR4, URZ, 0x2, UP1 ;  /* 0x00000002ff047887 */ /* 0x000fc80008800000 */
[----:B------:R-:W-:-:S04]  /*1100*/  USEL UR4, UR4, 0x2, UP0 ;  /* 0x0000000204047887 */ /* 0x000fc80008000000 */
[----:B------:R-:W-:-:S06]  /*1110*/  UIADD3 UR4, UPT, UPT, UR5, UR4, URZ ;  /* 0x0000000405047290 */ /* 0x000fcc000fffe0ff */
[----:B------:R-:W-:Y:S02]  /*1120*/  MOV R2, UR4 ;  /* 0x0000000400027c02 */ /* 0x000fe40008000f00 */
.L_x_17:
[----:B------:R-:W-:Y:S05]  /*1130*/  BRA.U !UP2, `(.L_x_18) ;  /* 0x000000010ad47547 */ /* 0x000fea000b800000 */
[----:B------:R-:W1:Y:S01]  /*1140*/  LDCU.128 UR12, c[0x0][0xb10] ;  /* 0x00016200ff0c77ac */ /* 0x000e620008000c00 */
[----:B------:R-:W2:Y:S01]  /*1150*/  LDCU UR6, c[0x0][0x370] ;  /* 0x00006e00ff0677ac */ /* 0x000ea20008000800 */
[----:B------:R-:W3:Y:S01]  /*1160*/  LDCU UR5, c[0x0][0x374] ;  /* 0x00006e80ff0577ac */ /* 0x000ee20008000800 */
[----:B------:R-:W4:Y:S01]  /*1170*/  LDCU UR26, c[0x0][0xb0c] ;  /* 0x00016180ff1a77ac */ /* 0x000f220008000800 */
[----:B------:R-:W4:Y:S01]  /*1180*/  LDCU UR4, c[0x0][0xb20] ;  /* 0x00016400ff0477ac */ /* 0x000f220008000800 */
[----:B------:R-:W4:Y:S01]  /*1190*/  LDCU.64 UR8, c[0x0][0xb28] ;  /* 0x00016500ff0877ac */ /* 0x000f220008000a00 */
[----:B-1----:R-:W-:Y:S02]  /*11a0*/  UISETP.NE.AND UP0, UPT, UR14, 0x1, UPT ;  /* 0x000000010e00788c */ /* 0x002fe4000bf05270 */
[----:B---3--:R-:W-:Y:S02]  /*11b0*/  UIMAD.WIDE.U32 UR10, UR5, UR15, URZ ;  /* 0x0000000f050a72a5 */ /* 0x008fe4000f8e00ff */
[----:B--2---:R-:W-:-:S02]  /*11c0*/  UIMAD.WIDE.U32 UR22, UR6, UR12, URZ ;  /* 0x0000000c061672a5 */ /* 0x004fc4000f8e00ff */
[----:B----4-:R-:W-:Y:S02]  /*11d0*/  UISETP.NE.AND UP1, UPT, UR26, 0x1, UPT ;  /* 0x000000011a00788c */ /* 0x010fe4000bf25270 */
[----:B------:R-:W-:Y:S01]  /*11e0*/  UISETP.NE.AND UP2, UPT, UR21, 0x1, UPT ;  /* 0x000000011500788c */ /* 0x000fe2000bf45270 */
[----:B------:R-:W-:Y:S02]  /*11f0*/  UMOV UR10, UR11 ;  /* 0x0000000b000a7c82 */ /* 0x000fe40008000000 */
[----:B------:R-:W-:Y:S01]  /*1200*/  UMOV UR22, UR23 ;  /* 0x0000001700167c82 */ /* 0x000fe20008000000 */
[----:B------:R-:W-:Y:S02]  /*1210*/  @UP0 USHF.R.U32.HI UR5, URZ, UR4, UR10 ;  /* 0x00000004ff050299 */ /* 0x000fe4000801160a */
[----:B------:R-:W-:Y:S02]  /*1220*/  UIMAD.WIDE.U32 UR24, UR20, UR15, URZ ;  /* 0x0000000f141872a5 */ /* 0x000fe4000f8e00ff */
[----:B------:R-:W-:-:S02]  /*1230*/  UIMAD.WIDE.U32 UR10, UR5, UR8, URZ ;  /* 0x00000008050a72a5 */ /* 0x000fc4000f8e00ff */
[----:B------:R-:W-:Y:S02]  /*1240*/  @UP1 USHF.R.U32.HI UR6, URZ, UR13, UR22 ;  /* 0x0000000dff061299 */ /* 0x000fe40008011616 */
[----:B------:R-:W-:Y:S02]  /*1250*/  UIMAD.WIDE.U32 UR18, UR16, UR12, URZ ;  /* 0x0000000c101272a5 */ /* 0x000fe4000f8e00ff */
[----:B------:R-:W-:Y:S01]  /*1260*/  UIMAD.WIDE.U32 UR22, UR6, UR8, URZ ;  /* 0x00000008061672a5 */ /* 0x000fe2000f8e00ff */
[----:B------:R-:W-:Y:S01]  /*1270*/  UMOV UR24, UR25 ;  /* 0x0000001900187c82 */ /* 0x000fe20008000000 */
[----:B------:R-:W-:Y:S01]  /*1280*/  UMOV UR10, UR11 ;  /* 0x0000000b000a7c82 */ /* 0x000fe20008000000 */
[----:B------:R-:W-:Y:S02]  /*1290*/  USHF.R.U32.HI UR24, URZ, UR4, UR24 ;  /* 0x00000004ff187299 */ /* 0x000fe40008011618 */
[----:B------:R-:W-:Y:S02]  /*12a0*/  @UP2 USHF.R.U32.HI UR5, URZ, UR9, UR10 ;  /* 0x00000009ff052299 */ /* 0x000fe4000801160a */
[----:B------:R-:W-:Y:S01]  /*12b0*/  UMOV UR7, UR23 ;  /* 0x0000001700077c82 */ /* 0x000fe20008000000 */
[----:B------:R-:W-:Y:S01]  /*12c0*/  UMOV UR18, UR19 ;  /* 0x0000001300127c82 */ /* 0x000fe20008000000 */
[----:B------:R-:W-:-:S02]  /*12d0*/  @UP2 USHF.R.U32.HI UR6, URZ, UR9, UR7 ;  /* 0x00000009ff062299 */ /* 0x000fc40008011607 */
[----:B------:R-:W-:Y:S02]  /*12e0*/  USHF.R.U32.HI UR18, URZ, UR13, UR18 ;  /* 0x0000000dff127299 */ /* 0x000fe40008011612 */
[----:B------:R-:W-:Y:S02]  /*12f0*/  USEL UR4, UR20, UR24, !UP0 ;  /* 0x0000001814047287 */ /* 0x000fe4000c000000 */
[----:B------:R-:W-:Y:S02]  /*1300*/  UIMAD UR7, UR5, UR21, URZ ;  /* 0x00000015050772a4 */ /* 0x000fe4000f8e02ff */
[----:B------:R-:W-:Y:S02]  /*1310*/  USEL UR5, UR16, UR18, !UP1 ;  /* 0x0000001210057287 */ /* 0x000fe4000c800000 */
[----:B------:R-:W-:Y:S02]  /*1320*/  UIMAD UR12, UR6, UR21, URZ ;  /* 0x00000015060c72a4 */ /* 0x000fe4000f8e02ff */
[----:B------:R-:W-:-:S02]  /*1330*/  UISETP.GE.AND UP0, UPT, UR4, UR7, UPT ;  /* 0x000000070400728c */ /* 0x000fc4000bf06270 */
[----:B------:R-:W-:Y:S02]  /*1340*/  UIMAD.WIDE.U32 UR10, UR4, UR8, URZ ;  /* 0x00000008040a72a5 */ /* 0x000fe4000f8e00ff */
[----:B------:R-:W-:Y:S02]  /*1350*/  UISETP.GE.OR UP0, UPT, UR5, UR12, UP0 ;  /* 0x0000000c0500728c */ /* 0x000fe40008706670 */
[----:B------:R-:W-:Y:S02]  /*1360*/  UIMAD.WIDE.U32 UR12, UR5, UR8, URZ ;  /* 0x00000008050c72a5 */ /* 0x000fe4000f8e00ff */
[----:B------:R-:W-:Y:S01]  /*1370*/  UIADD3 UR10, UPT, UPT, -UR4, URZ, URZ ;  /* 0x000000ff040a7290 */ /* 0x000fe2000fffe1ff */
[----:B------:R-:W-:Y:S01]  /*1380*/  UMOV UR8, UR11 ;  /* 0x0000000b00087c82 */ /* 0x000fe20008000000 */
[----:B------:R-:W-:Y:S02]  /*1390*/  UIADD3 UR11, UPT, UPT, -UR5, URZ, URZ ;  /* 0x000000ff050b7290 */ /* 0x000fe4000fffe1ff */
[----:B------:R-:W-:-:S03]  /*13a0*/  USHF.R.U32.HI UR8, URZ, UR9, UR8 ;  /* 0x00000009ff087299 */ /* 0x000fc60008011608 */
[----:B------:R-:W-:Y:S01]  /*13b0*/  @!UP0 UMOV UR7, UR13 ;  /* 0x0000000d00078c82 */ /* 0x000fe20008000000 */
[----:B------:R-:W-:Y:S02]  /*13c0*/  UIMAD UR20, UR14, UR10, UR20 ;  /* 0x0000000a0e1472a4 */ /* 0x000fe4000f8e0214 */
[----:B------:R-:W-:Y:S02]  /*13d0*/  USEL UR8, UR4, UR8, !UP2 ;  /* 0x0000000804087287 */ /* 0x000fe4000d000000 */
[----:B------:R-:W-:Y:S02]  /*13e0*/  @!UP0 USHF.R.U32.HI UR7, URZ, UR9, UR7 ;  /* 0x00000009ff078299 */ /* 0x000fe40008011607 */
[----:B------:R-:W-:Y:S02]  /*13f0*/  UIADD3 UR9, UPT, UPT, -UR8, URZ, URZ ;  /* 0x000000ff08097290 */ /* 0x000fe4000fffe1ff */
[----:B------:R-:W-:Y:S02]  /*1400*/  @!UP0 USEL UR7, UR5, UR7, !UP2 ;  /* 0x0000000705078287 */ /* 0x000fe4000d000000 */
[----:B------:R-:W-:-:S02]  /*1410*/  UIMAD UR9, UR21, UR9, UR4 ;  /* 0x00000009150972a4 */ /* 0x000fc4000f8e0204 */
[----:B------:R-:W-:Y:S02]  /*1420*/  @!UP0 UIADD3 UR8, UPT, UPT, UR8, -UR7, URZ ;  /* 0x8000000708088290 */ /* 0x000fe4000fffe0ff */
[----:B------:R-:W-:Y:S02]  /*1430*/  @!UP0 UIMAD UR6, UR9, UR6, UR7 ;  /* 0x00000006090682a4 */ /* 0x000fe4000f8e0207 */
[----:B------:R-:W-:Y:S02]  /*1440*/  @!UP0 UIMAD UR4, UR8, UR21, UR5 ;  /* 0x00000015080482a4 */ /* 0x000fe4000f8e0205 */
[----:B------:R-:W-:Y:S02]  /*1450*/  UIMAD UR16, UR26, UR11, UR16 ;  /* 0x0000000b1a1072a4 */ /* 0x000fe4000f8e0210 */
[----:B------:R-:W-:Y:S01]  /*1460*/  UIMAD UR20, UR4, UR14, UR20 ;  /* 0x0000000e041472a4 */ /* 0x000fe2000f8e0214 */
[----:B------:R-:W-:Y:S02]  /*1470*/  @!UP0 UMOV UR5, UR6 ;  /* 0x0000000600058c82 */ /* 0x000fe40008000000 */
[----:B------:R-:W-:-:S12]  /*1480*/  UIMAD UR16, UR5, UR26, UR16 ;  /* 0x0000001a051072a4 */ /* 0x000fd8000f8e0210 */
.L_x_18:
[----:B------:R-:W-:Y:S02]  /*1490*/  UISETP.NE.AND UP1, UPT, UR27, 0x1, UPT ;  /* 0x000000011b00788c */ /* 0x000fe4000bf25270 */
[----:B------:R-:W-:Y:S02]  /*14a0*/  UISETP.NE.AND UP0, UPT, UR17, 0x2, UPT ;  /* 0x000000021100788c */ /* 0x000fe4000bf05270 */
[----:B------:R-:W-:-:S05]  /*14b0*/  ULOP3.LUT UR28, UR28, 0x1000, URZ, 0xc0, !UPT ;  /* 0x000010001c1c7892 */ /* 0x000fca000f8ec0ff */
[----:B------:R-:W-:Y:S07]  /*14c0*/  BRA.U UP1, `(.L_x_19) ;  /* 0x0000000101447547 */ /* 0x000fee000b800000 */
[----:B------:R-:W1:Y:S01]  /*14d0*/  LDCU.128 UR8, c[0x0][0xb10] ;  /* 0x00016200ff0877ac */ /* 0x000e620008000c00 */
[----:B------:R-:W2:Y:S01]  /*14e0*/  LDCU UR12, c[0x0][0xb0c] ;  /* 0x00016180ff0c77ac */ /* 0x000ea20008000800 */
[----:B------:R-:W3:Y:S01]  /*14f0*/  LDCU UR13, c[0x0][0xb20] ;  /* 0x00016400ff0d77ac */ /* 0x000ee20008000800 */
[----:B-1----:R-:W-:Y:S02]  /*1500*/  UIMAD.WIDE.U32 UR6, UR16, UR8, URZ ;  /* 0x00000008100672a5 */ /* 0x002fe4000f8e00ff */
[----:B------:R-:W-:Y:S02]  /*1510*/  UIMAD.WIDE.U32 UR4, UR20, UR11, URZ ;  /* 0x0000000b140472a5 */ /* 0x000fe4000f8e00ff */
[----:B--2---:R-:W-:Y:S02]  /*1520*/  UISETP.NE.AND UP2, UPT, UR12, 0x1, UPT ;  /* 0x000000010c00788c */ /* 0x004fe4000bf45270 */
[----:B------:R-:W-:Y:S01]  /*1530*/  UISETP.NE.AND UP1, UPT, UR10, 0x1, UPT ;  /* 0x000000010a00788c */ /* 0x000fe2000bf25270 */
[----:B------:R-:W-:-:S02]  /*1540*/  UMOV UR6, UR7 ;  /* 0x0000000700067c82 */ /* 0x000fc40008000000 */
[----:B------:R-:W-:Y:S01]  /*1550*/  UMOV UR4, UR5 ;  /* 0x0000000500047c82 */ /* 0x000fe20008000000 */
[----:B------:R-:W-:Y:S02]  /*1560*/  USHF.R.U32.HI UR6, URZ, UR9, UR6 ;  /* 0x00000009ff067299 */ /* 0x000fe40008011606 */
[----:B---3--:R-:W-:Y:S02]  /*1570*/  USHF.R.U32.HI UR4, URZ, UR13, UR4 ;  /* 0x0000000dff047299 */ /* 0x008fe40008011604 */
[----:B------:R-:W-:Y:S02]  /*1580*/  USEL UR5, UR16, UR6, !UP2 ;  /* 0x0000000610057287 */ /* 0x000fe4000d000000 */
[----:B------:R-:W-:-:S04]  /*1590*/  USEL UR4, UR20, UR4, !UP1 ;  /* 0x0000000414047287 */ /* 0x000fc8000c800000 */
[----:B------:R-:W-:Y:S02]  /*15a0*/  UIADD3 UR6, UPT, UPT, UR5, -UR4, URZ ;  /* 0x8000000405067290 */ /* 0x000fe4000fffe0ff */
[----:B------:R-:W-:Y:S02]  /*15b0*/  UIADD3 UR4, UPT, UPT, -UR5, UR4, URZ ;  /* 0x0000000405047290 */ /* 0x000fe4000fffe1ff */
[----:B------:R-:W-:Y:S02]  /*15c0*/  UIMAD UR20, UR6, UR10, UR20 ;  /* 0x0000000a061472a4 */ /* 0x000fe4000f8e0214 */
[----:B------:R-:W-:-:S12]  /*15d0*/  UIMAD UR16, UR4, UR12, UR16 ;  /* 0x0000000c041072a4 */ /* 0x000fd8000f8e0210 */
.L_x_19:
[----:B------:R-:W-:Y:S05]  /*15e0*/  BRA.U !UP5, `(.L_x_20) ;  /* 0x000000010d0c7547 */ /* 0x000fea000b800000 */
[----:B------:R-:W-:Y:S01]  /*15f0*/  UCGABAR_WAIT ;  /* 0x0000000000007dc7 */ /* 0x000fe20008000000 */
[----:B------:R-:W-:Y:S01]  /*1600*/  CCTL.IVALL ;  /* 0x00000000ff00798f */ /* 0x000fe20002000000 */
[----:B------:R-:W-:Y:S05]  /*1610*/  BRA `(.L_x_21) ;  /* 0x0000000000047947 */ /* 0x000fea0003800000 */
.L_x_20:
[----:B------:R-:W-:Y:S06]  /*1620*/  BAR.SYNC.DEFER_BLOCKING 0x0 ;  /* 0x0000000000007b1d */ /* 0x000fec0000010000 */
.L_x_21:
[----:B------:R-:W-:Y:S05]  /*1630*/  BRA.U UP0, `(.L_x_22) ;  /* 0x0000001100947547 */ /* 0x000fea000b800000 */
[----:B------:R-:W1:Y:S01]  /*1640*/  LDCU UR6, c[0x0][0x38c] ;  /* 0x00007180ff0677ac */ /* 0x000e620008000800 */
[----:B------:R-:W2:Y:S01]  /*1650*/  S2UR UR8, SR_CgaCtaId ;  /* 0x00000000000879c3 */ /* 0x000ea20000008800 */
[----:B------:R-:W-:Y:S01]  /*1660*/  PLOP3.LUT P1, PT, PT, PT, UP3, 0x80, 0x8 ;  /* 0x000000000008781c */ /* 0x000fe20003f2f038 */
[----:B------:R-:W-:Y:S01]  /*1670*/  IMAD.MOV.U32 R12, RZ, RZ, 0x1 ;  /* 0x00000001ff0c7424 */ /* 0x000fe200078e00ff */
[----:B------:R-:W-:Y:S01]  /*1680*/  UMOV UR7, 0x400 ;  /* 0x0000040000077882 */ /* 0x000fe20000000000 */
[----:B------:R-:W-:Y:S01]  /*1690*/  UISETP.NE.AND UP1, UPT, UR17, URZ, UPT ;  /* 0x000000ff1100728c */ /* 0x000fe2000bf25270 */
[----:B------:R-:W-:Y:S02]  /*16a0*/  ISETP.EQ.OR P2, PT, R0, RZ, P3 ;  /* 0x000000ff0000720c */ /* 0x000fe40001f42670 */
[----:B------:R-:W-:Y:S02]  /*16b0*/  CS2R R10, SRZ ;  /* 0x00000000000a7805 */ /* 0x000fe4000001ff00 */
[----:B------:R-:W-:Y:S01]  /*16c0*/  PLOP3.LUT P1, PT, P1, PT, PT, 0x8, 0x80 ;  /* 0x000000000080781c */ /* 0x000fe20000f2e170 */
[----:B------:R-:W-:Y:S01]  /*16d0*/  IMAD.MOV.U32 R9, RZ, RZ, RZ ;  /* 0x000000ffff097224 */ /* 0x000fe200078e00ff */
[----:B------:R-:W3:Y:S01]  /*16e0*/  LDCU UR40, c[0x0][0x370] ;  /* 0x00006e00ff2877ac */ /* 0x000ee20008000800 */
[----:B------:R-:W-:Y:S01]  /*16f0*/  IMAD.MOV.U32 R8, RZ, RZ, 0x1 ;  /* 0x00000001ff087424 */ /* 0x000fe200078e00ff */
[----:B------:R-:W4:Y:S01]  /*1700*/  LDCU.64 UR26, c[0x0][0x348] ;  /* 0x00006900ff1a77ac */ /* 0x000f220008000a00 */
[----:B-1----:R-:W-:-:S02]  /*1710*/  UIADD3 UR5, UPT, UPT, UR6, 0x7f, URZ ;  /* 0x0000007f06057890 */ /* 0x002fc4000fffe0ff */
[----:B------:R-:W-:Y:S02]  /*1720*/  USHF.R.U32.HI UR45, URZ, 0x7, UR28 ;  /* 0x00000007ff2d7899 */ /* 0x000fe4000801161c */
[----:B------:R-:W-:Y:S02]  /*1730*/  USHF.R.S32.HI UR4, URZ, 0x1f, UR5 ;  /* 0x0000001fff047899 */ /* 0x000fe40008011405 */
[----:B------:R-:W-:Y:S02]  /*1740*/  UIADD3 UR46, UPT, UPT, UR6, 0xfe, URZ ;  /* 0x000000fe062e7890 */ /* 0x000fe4000fffe0ff */
[----:B------:R-:W-:Y:S02]  /*1750*/  ULEA.HI UR4, UR4, UR5, URZ, 0x7 ;  /* 0x0000000504047291 */ /* 0x000fe4000f8f38ff */
[----:B--2---:R-:W-:Y:S02]  /*1760*/  ULEA UR7, UR8, UR7, 0x18 ;  /* 0x0000000708077291 */ /* 0x004fe4000f8ec0ff */
[----:B------:R-:W-:-:S02]  /*1770*/  USHF.R.S32.HI UR43, URZ, 0x7, UR4 ;  /* 0x00000007ff2b7899 */ /* 0x000fc40008011404 */
[----:B------:R-:W-:Y:S02]  /*1780*/  UIADD3 UR4, UPT, UPT, UR6, -0x1, URZ ;  /* 0xffffffff06047890 */ /* 0x000fe4000fffe0ff */
[----:B------:R-:W-:Y:S02]  /*1790*/  UISETP.LT.U32.AND UP0, UPT, UR43, 0x3, UPT ;  /* 0x000000032b00788c */ /* 0x000fe4000bf01070 */
[----:B------:R-:W-:Y:S02]  /*17a0*/  UISETP.GE.U32.AND UP2, UPT, UR4, -0xff, UPT ;  /* 0xffffff010400788c */ /* 0x000fe4000bf46070 */
[----:B------:R-:W-:Y:S01]  /*17b0*/  USEL UR41, UR43, 0x3, UP0 ;  /* 0x000000032b297887 */ /* 0x000fe20008000000 */
[----:B------:R-:W1:Y:S03]  /*17c0*/  LDCU UR39, c[0x0][0x374] ;  /* 0x00006e80ff2777ac */ /* 0x000e660008000800 */
[----:B------:R-:W-:-:S02]  /*17d0*/  UIADD3 UR21, UPT, UPT, UR41, -0x1, URZ ;  /* 0xffffffff29157890 */ /* 0x000fc4000fffe0ff */
[----:B------:R-:W-:-:S03]  /*17e0*/  USEL UR24, UR48, 0x2, UP1 ;  /* 0x0000000230187887 */ /* 0x000fc60008800000 */
[----:B------:R-:W-:Y:S02]  /*17f0*/  @UP2 UIADD3 UR21, UPT, UPT, UR41, URZ, URZ ;  /* 0x000000ff29152290 */ /* 0x000fe4000fffe0ff */
[----:B------:R-:W-:Y:S02]  /*1800*/  UIADD3 UR29, UPT, UPT, UR7, 0x6400, UR28 ;  /* 0x00006400071d7890 */ /* 0x000fe4000fffe01c */
[----:B------:R-:W-:Y:S02]  /*1810*/  UIADD3 UR44, UPT, UPT, UR43, -UR41, URZ ;  /* 0x800000292b2c7290 */ /* 0x000fe4000fffe0ff */
[----:B------:R-:W-:Y:S01]  /*1820*/  UIADD3 UR21, UPT, UPT, UR21, 0x1, URZ ;  /* 0x0000000115157890 */ /* 0x000fe2000fffe0ff */
[----:B---34-:R-:W-:-:S11]  /*1830*/  UMOV UR5, URZ ;  /* 0x000000ff00057c82 */ /* 0x018fd60008000000 */
.L_x_42:
[----:B------:R-:W2:Y:S02]  /*1840*/  S2UR UR4, SR_CgaCtaId ;  /* 0x00000000000479c3 */ /* 0x000ea40000008800 */
[----:B--2---:R-:W-:-:S09]  /*1850*/  UISETP.NE.AND UP0, UPT, UR4, URZ, UPT ;  /* 0x000000ff0400728c */ /* 0x004fd2000bf05270 */
[----:B-1----:R-:W-:Y:S05]  /*1860*/  BRA.U UP0, `(.L_x_23) ;  /* 0x0000000100287547 */ /* 0x002fea000b800000 */
[----:B------:R-:W-:Y:S02]  /*1870*/  LEA R0, R9, UR7, 0x3 ;  /* 0x0000000709007c11 */ /* 0x000fe4000f8e18ff */
[----:B------:R-:W-:-:S04]  /*1880*/  SHF.L.U32 R3, R8, 0x1f, RZ ;  /* 0x0000001f08037819 */ /* 0x000fc800000006ff */
[----:B------:R-:W2:Y:S02]  /*1890*/  SYNCS.PHASECHK.TRANS64.TRYWAIT P0, [R0+URZ+0xf0], R3 ;  /* 0x0000f003000075a7 */ /* 0x000ea400080011ff */
[----:B--2---:R-:W-:Y:S05]  /*18a0*/  @!P0 BRA `(.L_x_24) ;  /* 0x0000007c00688947 */ /* 0x004fea0003800000 */
.L_x_131:
[----:B------:R3:W-:Y:S01]  /*18b0*/  SYNCS.ARRIVE.TRANS64.A1T0 RZ, [R0+URZ+0xe0], RZ ;  /* 0x0000e0ff00ff79a7 */ /* 0x0007e200081000ff */
[----:B------:R-:W-:-:S05]  /*18c0*/  VIADD R9, R9, 0x1 ;  /* 0x0000000109097836 */ /* 0x000fca0000000000 */
[----:B------:R-:W-:-:S04]  /*18d0*/  ISETP.NE.AND P0, PT, R9, 0x2, PT ;  /* 0x000000020900780c */ /* 0x000fc80003f05270 */
[----:B--2---:R-:W-:Y:S02]  /*18e0*/  SEL R3, RZ, 0x1, P0 ;  /* 0x00000001ff037807 */ /* 0x004fe40000000000 */
[----:B------:R-:W-:Y:S02]  /*18f0*/  SEL R9, R9, RZ, P0 ;  /* 0x000000ff09097207 */ /* 0x000fe40000000000 */
[----:B------:R-:W-:-:S07]  /*1900*/  LOP3.LUT R8, R8, R3, RZ, 0x3c, !PT ;  /* 0x0000000308087212 */ /* 0x000fce00078e3cff */
.L_x_23:
[----:B------:R-:W-:Y:S01]  /*1910*/  ULEA UR4, UR5, UR7, 0x3 ;  /* 0x0000000705047291 */ /* 0x000fe2000f8e18ff */
[----:B---3--:R-:W-:Y:S01]  /*1920*/  SHF.L.U32 R0, R12, 0x1f, RZ ;  /* 0x0000001f0c007819 */ /* 0x008fe200000006ff */
[----:B------:R-:W-:Y:S02]  /*1930*/  UISETP.GE.U32.AND UP0, UPT, UR46, 0xff, UPT ;  /* 0x000000ff2e00788c */ /* 0x000fe4000bf06070 */
[----:B------:R-:W-:Y:S02]  /*1940*/  USHF.L.U32 UR11, UR20, 0x8, URZ ;  /* 0x00000008140b7899 */ /* 0x000fe400080006ff */
[----:B------:R-:W-:Y:S01]  /*1950*/  ULEA UR35, UR16, UR45, 0x6 ;  /* 0x0000002d10237291 */ /* 0x000fe2000f8e30ff */
[----:B------:R-:W-:Y:S02]  /*1960*/  UMOV UR13, URZ ;  /* 0x000000ff000d7c82 */ /* 0x000fe40008000000 */
[----:B------:R2:W3:Y:S02]  /*1970*/  SYNCS.PHASECHK.TRANS64.TRYWAIT P0, [UR4+0x18], R0 ;  /* 0x00001800ff0075a7 */ /* 0x0004e40008001104 */
[----:B------:R-:W-:Y:S07]  /*1980*/  BRA.U !UP0, `(.L_x_25) ;  /* 0x0000000108bc7547 */ /* 0x000fee000b800000 */
[----:B------:R-:W-:Y:S01]  /*1990*/  UMOV UR6, URZ ;  /* 0x000000ff00067c82 */ /* 0x000fe20008000000 */
[----:B------:R-:W-:-:S05]  /*19a0*/  UMOV UR4, UR5 ;  /* 0x0000000500047c82 */ /* 0x000fca0008000000 */
.L_x_31:
[----:B------:R-:W-:Y:S01]  /*19b0*/  ULEA UR33, UR4, UR7, 0x3 ;  /* 0x0000000704217291 */ /* 0x000fe2000f8e18ff */
[----:B---3--:R-:W-:Y:S01]  /*19c0*/  @!P3 MOV R2, 0xa000 ;  /* 0x0000a0000002b802 */ /* 0x008fe20000000f00 */
[----:B-1-3--:R-:W-:Y:S10]  /*19d0*/  @P0 BRA `(.L_x_26) ;  /* 0x00000000000c0947 */ /* 0x00aff40003800000 */
[----:B------:R-:W-:-:S04]  /*19e0*/  SHF.L.U32 R3, R12, 0x1f, RZ ;  /* 0x0000001f0c037819 */ /* 0x000fc800000006ff */
[----:B------:R-:W3:Y:S02]  /*19f0*/  SYNCS.PHASECHK.TRANS64.TRYWAIT P0, [UR33+0x18], R3 ;  /* 0x00001803ff0075a7 */ /* 0x000ee40008001121 */
[----:B---3--:R-:W-:Y:S05]  /*1a00*/  @!P0 BRA `(.L_x_27) ;  /* 0x0000007c00248947 */ /* 0x008fea0003800000 */
.L_x_26:
[----:B------:R3:W-:Y:S01]  /*1a10*/  @!P3 SYNCS.ARRIVE.TRANS64 RZ, [UR33], R2 ;  /* 0x00000002ffffb9a7 */ /* 0x0007e20008000021 */
[----:B------:R-:W-:-:S04]  /*1a20*/  ULOP3.LUT UR5, UR24, 0x2, URZ, 0xfc, !UPT ;  /* 0x0000000218057892 */ /* 0x000fc8000f8efcff */
[----:B------:R-:W-:-:S09]  /*1a30*/  UISETP.NE.AND UP0, UPT, UR5, 0x2, UPT ;  /* 0x000000020500788c */ /* 0x000fd2000bf05270 */
[----:B------:R-:W-:Y:S05]  /*1a40*/  BRA.U UP0, `(.L_x_28) ;  /* 0x0000000100047547 */ /* 0x000fea000b800000 */
[----:B-1----:R-:W-:Y:S05]  /*1a50*/  BPT.TRAP 0x1 ;  /* 0x000000040000795c */ /* 0x002fea0000300000 */
.L_x_28:
[----:B------:R-:W-:Y:S04]  /*1a60*/  BSSY.RECONVERGENT B0, `(.L_x_29) ;  /* 0x0000003000007945 */ /* 0x000fe80003800200 */
[----:B------:R-:W-:Y:S05]  /*1a70*/  @P2 BRA `(.L_x_30) ;  /* 0x0000000000042947 */ /* 0x000fea0003800000 */
[----:B-1----:R-:W-:Y:S05]  /*1a80*/  BPT.TRAP 0x1 ;  /* 0x000000040000795c */ /* 0x002fea0000300000 */
.L_x_30:
[----:B-1----:R-:W-:Y:S05]  /*1a90*/  BSYNC.RECONVERGENT B0 ;  /* 0x0000000000007941 */ /* 0x002fea0003800200 */
.L_x_29:
[----:B------:R-:W-:Y:S02]  /*1aa0*/  UIADD3 UR5, UPT, UPT, UR4, 0x1, URZ ;  /* 0x0000000104057890 */ /* 0x000fe4000fffe0ff */
[----:B------:R-:W-:Y:S02]  /*1ab0*/  ULEA UR32, UR4, UR28, 0xd ;  /* 0x0000001c04207291 */ /* 0x000fe4000f8e68ff */
[----:B------:R-:W-:Y:S02]  /*1ac0*/  UISETP.NE.AND UP0, UPT, UR5, 0x3, UPT ;  /* 0x000000030500788c */ /* 0x000fe4000bf05270 */
[----:B------:R-:W-:Y:S02]  /*1ad0*/  UIADD3 UR16, UP1, UPT, UR26, 0x80, URZ ;  /* 0x000000801a107890 */ /* 0x000fe4000ff3e0ff */
[----:B------:R-:W-:Y:S02]  /*1ae0*/  USEL UR9, URZ, 0x1, UP0 ;  /* 0x00000001ff097887 */ /* 0x000fe40008000000 */
[----:B------:R-:W-:-:S02]  /*1af0*/  USEL UR5, UR5, URZ, UP0 ;  /* 0x000000ff05057287 */ /* 0x000fc40008000000 */
[----:B------:R-:W-:Y:S02]  /*1b00*/  UIADD3 UR14, UP0, UPT, UR26, 0x180, URZ ;  /* 0x000001801a0e7890 */ /* 0x000fe4000ff1e0ff */
[----:B------:R-:W-:Y:S01]  /*1b10*/  ULEA UR8, UR5, UR7, 0x3 ;  /* 0x0000000705087291 */ /* 0x000fe2000f8e18ff */
[----:B------:R-:W-:Y:S01]  /*1b20*/  LOP3.LUT R12, R12, UR9, RZ, 0x3c, !PT ;  /* 0x000000090c0c7c12 */ /* 0x000fe2000f8e3cff */
[----:B------:R-:W-:Y:S02]  /*1b30*/  USHF.L.U32 UR34, UR6, 0x7, URZ ;  /* 0x0000000706227899 */ /* 0x000fe400080006ff */
[----:B------:R-:W-:Y:S01]  /*1b40*/  UIADD3.X UR17, UPT, UPT, URZ, UR27, URZ, UP1, !UPT ;  /* 0x0000001bff117290 */ /* 0x000fe20008ffe4ff */
[----:B--2---:R-:W-:Y:S01]  /*1b50*/  SHF.L.U32 R0, R12, 0x1f, RZ ;  /* 0x0000001f0c007819 */ /* 0x004fe200000006ff */
[----:B------:R-:W-:Y:S02]  /*1b60*/  UIADD3 UR32, UPT, UPT, UR7, 0x6400, UR32 ;  /* 0x0000640007207890 */ /* 0x000fe4000fffe020 */
[----:B------:R-:W-:Y:S01]  /*1b70*/  UIADD3.X UR15, UPT, UPT, URZ, UR27, URZ, UP0, !UPT ;  /* 0x0000001bff0f7290 */ /* 0x000fe200087fe4ff */
[----:B------:R4:W1:Y:S01]  /*1b80*/  SYNCS.PHASECHK.TRANS64.TRYWAIT P0, [UR8+0x18], R0 ;  /* 0x00001800ff0075a7 */ /* 0x0008620008001108 */
[----:B------:R-:W-:Y:S01]  /*1b90*/  ULEA UR8, UR4, UR7, 0xf ;  /* 0x0000000704087291 */ /* 0x000fe2000f8e78ff */
[----:B------:R-:W-:Y:S01]  /*1ba0*/  UMOV UR13, 0x30000 ;  /* 0x00030000000d7882 */ /* 0x000fe20000000000 */
[----:B------:R-:W-:-:S02]  /*1bb0*/  UMOV UR18, 0x0 ;  /* 0x0000000000127882 */ /* 0x000fc40000000000 */
[----:B------:R-:W-:Y:S01]  /*1bc0*/  UIADD3 UR8, UPT, UPT, UR8, 0xc400, URZ ;  /* 0x0000c40008087890 */ /* 0x000fe2000fffe0ff */
[----:B------:R-:W-:Y:S01]  /*1bd0*/  UMOV UR19, 0x10000000 ;  /* 0x1000000000137882 */ /* 0x000fe20000000000 */
[----:B------:R-:W-:Y:S01]  /*1be0*/  UMOV UR12, UR36 ;  /* 0x00000024000c7c82 */ /* 0x000fe20008000000 */
[----:B------:R-:W-:Y:S01]  /*1bf0*/  UMOV UR9, UR33 ;  /* 0x0000002100097c82 */ /* 0x000fe20008000000 */
[----:B------:R-:W-:Y:S01]  /*1c00*/  UMOV UR10, UR34 ;  /* 0x00000022000a7c82 */ /* 0x000fe20008000000 */
[----:B------:R2:W-:Y:S01]  /*1c10*/  UTMALDG.3D.MULTICAST [UR32], [UR16], UR13, desc[UR18] ;  /* 0x00001220100073b4 */ /* 0x0005e2000801180d */
[----:B------:R-:W-:Y:S01]  /*1c20*/  UIADD3 UR6, UPT, UPT, UR6, 0x1, URZ ;  /* 0x0000000106067890 */ /* 0x000fe2000fffe0ff */
[----:B------:R-:W-:-:S03]  /*1c30*/  UMOV UR4, UR5 ;  /* 0x0000000500047c82 */ /* 0x000fc60008000000 */
[----:B------:R-:W-:Y:S01]  /*1c40*/  UISETP.NE.AND UP0, UPT, UR6, UR21, UPT ;  /* 0x000000150600728c */ /* 0x000fe2000bf05270 */
[----:B------:R4:W-:Y:S01]  /*1c50*/  UTMALDG.3D [UR8], [UR14], desc[UR18] ;  /* 0x000012080e0075b4 */ /* 0x0009e20008011000 */
[----:B--2---:R-:W-:-:S07]  /*1c60*/  UMOV UR13, UR21 ;  /* 0x00000015000d7c82 */ /* 0x004fce0008000000 */
[----:B----4-:R-:W-:Y:S05]  /*1c70*/  BRA.U UP0, `(.L_x_31) ;  /* 0xfffffffd004c7547 */ /* 0x010fea000b83ffff */
.L_x_25:
[----:B------:R-:W-:Y:S01]  /*1c80*/  ULEA UR4, UR5, UR7, 0x3 ;  /* 0x0000000705047291 */ /* 0x000fe2000f8e18ff */
[----:B--2---:R-:W-:Y:S01]  /*1c90*/  SHF.L.U32 R0, R12, 0x1f, RZ ;  /* 0x0000001f0c007819 */ /* 0x004fe200000006ff */
[----:B------:R-:W-:Y:S01]  /*1ca0*/  @!P1 SYNCS.ARRIVE.TRANS64.A1T0 RZ, [UR7+0x78], RZ ;  /* 0x000078ffffff99a7 */ /* 0x000fe20008100007 */
[----:B------:R-:W-:-:S06]  /*1cb0*/  UISETP.GT.AND UP0, UPT, UR43, UR41, UPT ;  /* 0x000000292b00728c */ /* 0x000fcc000bf04270 */
[----:B-1-3--:R1:W2:Y:S03]  /*1cc0*/  SYNCS.PHASECHK.TRANS64.TRYWAIT P0, [UR4+0x18], R0 ;  /* 0x00001800ff0075a7 */ /* 0x00a2a60008001104 */
[----:B------:R-:W-:Y:S05]  /*1cd0*/  BRA.U !UP0, `(.L_x_32) ;  /* 0x0000000108bc7547 */ /* 0x000fea000b800000 */
[----:B------:R-:W-:Y:S01]  /*1ce0*/  UIADD3 UR25, UPT, UPT, UR44, UR13, URZ ;  /* 0x0000000d2c197290 */ /* 0x000fe2000fffe0ff */
[----:B------:R-:W-:-:S11]  /*1cf0*/  UMOV UR4, UR5 ;  /* 0x0000000500047c82 */ /* 0x000fd60008000000 */
.L_x_38:
[----:B------:R-:W-:Y:S01]  /*1d00*/  ULEA UR17, UR4, UR7, 0x3 ;  /* 0x0000000704117291 */ /* 0x000fe2000f8e18ff */
[----:B--2---:R-:W-:Y:S01]  /*1d10*/  @!P3 MOV R2, 0xa000 ;  /* 0x0000a0000002b802 */ /* 0x004fe20000000f00 */
[----:B--2-4-:R-:W-:Y:S10]  /*1d20*/  @P0 BRA `(.L_x_33) ;  /* 0x00000000000c0947 */ /* 0x014ff40003800000 */
[----:B------:R-:W-:-:S04]  /*1d30*/  SHF.L.U32 R3, R12, 0x1f, RZ ;  /* 0x0000001f0c037819 */ /* 0x000fc800000006ff */
[----:B------:R-:W2:Y:S02]  /*1d40*/  SYNCS.PHASECHK.TRANS64.TRYWAIT P0, [UR17+0x18], R3 ;  /* 0x00001803ff0075a7 */ /* 0x000ea40008001111 */
[----:B--2---:R-:W-:Y:S05]  /*1d50*/  @!P0 BRA `(.L_x_34) ;  /* 0x0000007800688947 */ /* 0x004fea0003800000 */
.L_x_33:
[----:B------:R2:W-:Y:S01]  /*1d60*/  @!P3 SYNCS.ARRIVE.TRANS64 RZ, [UR17], R2 ;  /* 0x00000002ffffb9a7 */ /* 0x0005e20008000011 */
[----:B------:R-:W-:-:S04]  /*1d70*/  ULOP3.LUT UR5, UR24, 0x2, URZ, 0xfc, !UPT ;  /* 0x0000000218057892 */ /* 0x000fc8000f8efcff */
[----:B------:R-:W-:-:S09]  /*1d80*/  UISETP.NE.AND UP0, UPT, UR5, 0x2, UPT ;  /* 0x000000020500788c */ /* 0x000fd2000bf05270 */
[----:B------:R-:W-:Y:S05]  /*1d90*/  BRA.U UP0, `(.L_x_35) ;  /* 0x0000000100047547 */ /* 0x000fea000b800000 */
[----:B------:R-:W-:Y:S05]  /*1da0*/  BPT.TRAP 0x1 ;  /* 0x000000040000795c */ /* 0x000fea0000300000 */
.L_x_35:
[----:B------:R-:W-:Y:S04]  /*1db0*/  BSSY.RECONVERGENT B0, `(.L_x_36) ;  /* 0x0000003000007945 */ /* 0x000fe80003800200 */
[----:B------:R-:W-:Y:S05]  /*1dc0*/  @P2 BRA `(.L_x_37) ;  /* 0x0000000000042947 */ /* 0x000fea0003800000 */
[----:B------:R-:W-:Y:S05]  /*1dd0*/  BPT.TRAP 0x1 ;  /* 0x000000040000795c */ /* 0x000fea0000300000 */
.L_x_37:
[----:B------:R-:W-:Y:S05]  /*1de0*/  BSYNC.RECONVERGENT B0 ;  /* 0x0000000000007941 */ /* 0x000fea0003800200 */
.L_x_36:
[----:B------:R-:W-:Y:S02]  /*1df0*/  UIADD3 UR5, UPT, UPT, UR4, 0x1, URZ ;  /* 0x0000000104057890 */ /* 0x000fe4000fffe0ff */
[----:B------:R-:W-:Y:S02]  /*1e00*/  UIADD3 UR14, UP1, UPT, UR26, 0x80, URZ ;  /* 0x000000801a0e7890 */ /* 0x000fe4000ff3e0ff */
[----:B------:R-:W-:Y:S02]  /*1e10*/  UISETP.NE.AND UP0, UPT, UR5, 0x3, UPT ;  /* 0x000000030500788c */ /* 0x000fe4000bf05270 */
[----:B------:R-:W-:Y:S02]  /*1e20*/  USHF.L.U32 UR18, UR13, 0x7, URZ ;  /* 0x000000070d127899 */ /* 0x000fe400080006ff */
[----:B------:R-:W-:Y:S02]  /*1e30*/  USEL UR8, URZ, 0x1, UP0 ;  /* 0x00000001ff087887 */ /* 0x000fe40008000000 */
[----:B------:R-:W-:-:S02]  /*1e40*/  USEL UR5, UR5, URZ, UP0 ;  /* 0x000000ff05057287 */ /* 0x000fc40008000000 */
[----:B------:R-:W-:Y:S02]  /*1e50*/  UIADD3 UR22, UP0, UPT, UR26, 0x180, URZ ;  /* 0x000001801a167890 */ /* 0x000fe4000ff1e0ff */
[----:B------:R-:W-:Y:S01]  /*1e60*/  LOP3.LUT R12, R12, UR8, RZ, 0x3c, !PT ;  /* 0x000000080c0c7c12 */ /* 0x000fe2000f8e3cff */
[----:B------:R-:W-:Y:S02]  /*1e70*/  ULEA UR6, UR5, UR7, 0x3 ;  /* 0x0000000705067291 */ /* 0x000fe4000f8e18ff */
[----:B------:R-:W-:Y:S01]  /*1e80*/  ULEA UR8, UR4, UR7, 0xf ;  /* 0x0000000704087291 */ /* 0x000fe2000f8e78ff */
[----:B-1----:R-:W-:Y:S01]  /*1e90*/  SHF.L.U32 R0, R12, 0x1f, RZ ;  /* 0x0000001f0c007819 */ /* 0x002fe200000006ff */
[----:B------:R-:W-:Y:S02]  /*1ea0*/  ULEA UR16, UR4, UR29, 0xd ;  /* 0x0000001d04107291 */ /* 0x000fe4000f8e68ff */
[----:B------:R-:W-:Y:S02]  /*1eb0*/  UIADD3.X UR15, UPT, UPT, URZ, UR27, URZ, UP1, !UPT ;  /* 0x0000001bff0f7290 */ /* 0x000fe40008ffe4ff */
[----:B------:R-:W-:Y:S01]  /*1ec0*/  UIADD3 UR8, UPT, UPT, UR8, 0xc400, URZ ;  /* 0x0000c40008087890 */ /* 0x000fe2000fffe0ff */
[----:B------:R3:W4:Y:S01]  /*1ed0*/  SYNCS.PHASECHK.TRANS64.TRYWAIT P0, [UR6+0x18], R0 ;  /* 0x00001800ff0075a7 */ /* 0x0007220008001106 */
[----:B------:R-:W-:Y:S01]  /*1ee0*/  UIADD3.X UR23, UPT, UPT, URZ, UR27, URZ, UP0, !UPT ;  /* 0x0000001bff177290 */ /* 0x000fe200087fe4ff */
[----:B------:R-:W-:Y:S01]  /*1ef0*/  UMOV UR6, 0x30000 ;  /* 0x0003000000067882 */ /* 0x000fe20000000000 */
[----:B------:R-:W-:Y:S01]  /*1f00*/  UMOV UR30, 0x0 ;  /* 0x00000000001e7882 */ /* 0x000fe20000000000 */
[----:B------:R-:W-:Y:S01]  /*1f10*/  UMOV UR31, 0x10000000 ;  /* 0x10000000001f7882 */ /* 0x000fe20000000000 */
[----:B------:R-:W-:Y:S01]  /*1f20*/  UMOV UR19, UR35 ;  /* 0x0000002300137c82 */ /* 0x000fe20008000000 */
[----:B------:R-:W-:Y:S01]  /*1f30*/  UMOV UR20, UR36 ;  /* 0x0000002400147c82 */ /* 0x000fe20008000000 */
[----:B------:R-:W-:Y:S01]  /*1f40*/  UMOV UR12, UR36 ;  /* 0x00000024000c7c82 */ /* 0x000fe20008000000 */
[----:B------:R-:W-:Y:S01]  /*1f50*/  UMOV UR9, UR17 ;  /* 0x0000001100097c82 */ /* 0x000fe20008000000 */
[----:B------:R-:W-:Y:S01]  /*1f60*/  UMOV UR10, UR18 ;  /* 0x00000012000a7c82 */ /* 0x000fe20008000000 */
[----:B------:R3:W-:Y:S01]  /*1f70*/  UTMALDG.3D.MULTICAST [UR16], [UR14], UR6, desc[UR30] ;  /* 0x00001e100e0073b4 */ /* 0x0007e20008011806 */
[----:B------:R-:W-:Y:S01]  /*1f80*/  UIADD3 UR13, UPT, UPT, UR13, 0x1, URZ ;  /* 0x000000010d0d7890 */ /* 0x000fe2000fffe0ff */
[----:B------:R-:W-:-:S03]  /*1f90*/  UMOV UR4, UR5 ;  /* 0x0000000500047c82 */ /* 0x000fc60008000000 */
[----:B------:R-:W-:Y:S01]  /*1fa0*/  UISETP.NE.AND UP0, UPT, UR13, UR25, UPT ;  /* 0x000000190d00728c */ /* 0x000fe2000bf05270 */
[----:B------:R3:W-:Y:S08]  /*1fb0*/  UTMALDG.3D [UR8], [UR22], desc[UR30] ;  /* 0x00001e08160075b4 */ /* 0x0007f00008011000 */
[----:B---3--:R-:W-:Y:S05]  /*1fc0*/  BRA.U UP0, `(.L_x_38) ;  /* 0xfffffffd004c7547 */ /* 0x008fea000b83ffff */
.L_x_32:
[C---:B------:R-:W-:Y:S01]  /*1fd0*/  LEA R3, R11.reuse, UR7, 0x3 ;  /* 0x000000070b037c11 */ /* 0x040fe2000f8e18ff */
[----:B------:R-:W-:Y:S01]  /*1fe0*/  NOP ;  /* 0x0000000000007918 */ /* 0x000fe20000000000 */
[----:B-1----:R-:W-:Y:S02]  /*1ff0*/  SHF.L.U32 R0, R10, 0x1f, RZ ;  /* 0x0000001f0a007819 */ /* 0x002fe400000006ff */
[----:B------:R-:W-:Y:S02]  /*2000*/  LEA R5, R11, UR7, 0x4 ;  /* 0x000000070b057c11 */ /* 0x000fe4000f8e20ff */
[----:B--2-4-:R-:W1:Y:S02]  /*2010*/  SYNCS.PHASECHK.TRANS64.TRYWAIT P0, [R3+URZ+0x80], R0 ;  /* 0x00008000030075a7 */ /* 0x014e6400080011ff */
[----:B-1----:R-:W-:Y:S05]  /*2020*/  @!P0 BRA `(.L_x_39) ;  /* 0x0000007400cc8947 */ /* 0x002fea0003800000 */
.L_x_134:
[----:B------:R-:W2:Y:S01]  /*2030*/  LDS.128 R4, [R5+0x110] ;  /* 0x0001100005047984 */ /* 0x000ea20000000c00 */
[----:B------:R-:W-:Y:S01]  /*2040*/  UISETP.GE.AND UP0, UPT, UR42, 0x1, UPT ;  /* 0x000000012a00788c */ /* 0x000fe2000bf06270 */
[----:B------:R-:W-:Y:S01]  /*2050*/  @!PT LDS RZ, [RZ] ;  /* 0x00000000fffff984 */ /* 0x000fe20000000800 */
[----:B------:R-:W-:Y:S01]  /*2060*/  @!PT LDS RZ, [RZ] ;  /* 0x00000000fffff984 */ /* 0x000fe20000000800 */
[----:B------:R-:W-:Y:S01]  /*2070*/  @!PT LDS RZ, [RZ] ;  /* 0x00000000fffff984 */ /* 0x000fe20000000800 */
[----:B------:R-:W-:Y:S01]  /*2080*/  @!PT LDS RZ, [RZ] ;  /* 0x00000000fffff984 */ /* 0x000fe20000000800 */
[----:B------:R3:W-:Y:S06]  /*2090*/  MEMBAR.ALL.CTA ;  /* 0x0000000000007992 */ /* 0x0007ec0000008000 */
[----:B---3--:R-:W3:Y:S01]  /*20a0*/  FENCE.VIEW.ASYNC.S ;  /* 0x00000000000073c6 */ /* 0x008ee20000000000 */
[----:B--2---:R-:W-:-:S13]  /*20b0*/  LOP3.LUT P0, RZ, R6, 0x1, RZ, 0xc0, !PT ;  /* 0x0000000106ff7812 */ /* 0x004fda000780c0ff */
[----:B---3--:R-:W-:Y:S01]  /*20c0*/  VOTEU.ANY UP1, P0 ;  /* 0x0000000000ff7886 */ /* 0x008fe20000020100 */
[----:B------:R-:W-:-:S13]  /*20d0*/  PLOP3.LUT P0, PT, PT, PT, UP1, 0x80, 0x8 ;  /* 0x000000000008781c */ /* 0x000fda0003f0f018 */
[----:B-1----:R-:W-:Y:S02]  /*20e0*/  @P0 LOP3.LUT R0, R5, 0xffff, RZ, 0xc0, !PT ;  /* 0x0000ffff05000812 */ /* 0x002fe400078ec0ff */
[----:B------:R-:W-:Y:S02]  /*20f0*/  @P0 MOV R2, R4 ;  /* 0x0000000400020202 */ /* 0x000fe40000000f00 */
[----:B------:R-:W-:Y:S01]  /*2100*/  @P0 R2UR UR6, R0 ;  /* 0x00000000000602ca */ /* 0x000fe200000e0000 */
[----:B------:R-:W-:Y:S01]  /*2110*/  VIADD R0, R3, 0x90 ;  /* 0x0000009003007836 */ /* 0x000fe20000000000 */
[----:B------:R-:W-:Y:S02]  /*2120*/  @P0 SHF.R.U32.HI R4, RZ, 0x10, R5 ;  /* 0x00000010ff040819 */ /* 0x000fe40000011605 */
[----:B------:R-:W-:Y:S02]  /*2130*/  @P0 R2UR UR8, R2 ;  /* 0x00000000020802ca */ /* 0x000fe400000e0000 */
[----:B------:R-:W-:-:S02]  /*2140*/  PRMT R0, RZ, 0x654, R0 ;  /* 0x00000654ff007816 */ /* 0x000fc40000000000 */
[----:B------:R-:W-:Y:S02]  /*2150*/  @P0 R2UR UR4, R4 ;  /* 0x00000000040402ca */ /* 0x000fe400000e0000 */
[----:B------:R1:W-:Y:S03]  /*2160*/  SYNCS.ARRIVE.TRANS64.RED.A1T0 RZ, [R0+URZ], RZ ;  /* 0x000000ff00ff79a7 */ /* 0x0003e600081004ff */
[----:B------:R-:W-:-:S04]  /*2170*/  @UP1 UMOV UR37, UR6 ;  /* 0x0000000600251c82 */ /* 0x000fc80008000000 */
[----:B------:R-:W-:-:S04]  /*2180*/  @UP1 UMOV UR38, UR8 ;  /* 0x0000000800261c82 */ /* 0x000fc80008000000 */
[----:B------:R-:W-:Y:S01]  /*2190*/  @UP1 UMOV UR36, UR4 ;  /* 0x0000000400241c82 */ /* 0x000fe20008000000 */
[----:B------:R-:W-:Y:S05]  /*21a0*/  BRA.U !UP0, `(.L_x_40) ;  /* 0x0000000108d47547 */ /* 0x000fea000b800000 */
[----:B------:R-:W2:Y:S01]  /*21b0*/  LDCU.128 UR12, c[0x0][0xb10] ;  /* 0x00016200ff0c77ac */ /* 0x000ea20008000c00 */
[----:B------:R-:W3:Y:S01]  /*21c0*/  LDCU UR25, c[0x0][0xb20] ;  /* 0x00016400ff1977ac */ /* 0x000ee20008000800 */
[----:B------:R-:W4:Y:S01]  /*21d0*/  LDCU UR20, c[0x0][0xb0c] ;  /* 0x00016180ff1477ac */ /* 0x000f220008000800 */
[----:B------:R-:W1:Y:S01]  /*21e0*/  LDCU.64 UR10, c[0x0][0xb28] ;  /* 0x00016500ff0a77ac */ /* 0x000e620008000a00 */
[----:B------:R-:W-:Y:S02]  /*21f0*/  UISETP.NE.AND UP3, UPT, UR42, 0x1, UPT ;  /* 0x000000012a00788c */ /* 0x000fe4000bf65270 */
[----:B--2---:R-:W-:Y:S02]  /*2200*/  UIMAD.WIDE.U32 UR16, UR39, UR15, URZ ;  /* 0x0000000f271072a5 */ /* 0x004fe4000f8e00ff */
[----:B------:R-:W-:Y:S02]  /*2210*/  UIMAD.WIDE.U32 UR8, UR40, UR12, URZ ;  /* 0x0000000c280872a5 */ /* 0x000fe4000f8e00ff */
[----:B------:R-:W-:-:S02]  /*2220*/  UISETP.NE.AND UP0, UPT, UR14, 0x1, UPT ;  /* 0x000000010e00788c */ /* 0x000fc4000bf05270 */
[----:B------:R-:W-:Y:S01]  /*2230*/  UIMAD.WIDE.U32 UR22, UR37, UR15, URZ ;  /* 0x0000000f251672a5 */ /* 0x000fe2000f8e00ff */
[----:B------:R-:W-:Y:S02]  /*2240*/  UMOV UR16, UR17 ;  /* 0x0000001100107c82 */ /* 0x000fe40008000000 */
[----:B------:R-:W-:Y:S01]  /*2250*/  UMOV UR8, UR9 ;  /* 0x0000000900087c82 */ /* 0x000fe20008000000 */
[----:B---3--:R-:W-:Y:S02]  /*2260*/  USHF.R.U32.HI UR16, URZ, UR25, UR16 ;  /* 0x00000019ff107299 */ /* 0x008fe40008011610 */
[----:B----4-:R-:W-:Y:S02]  /*2270*/  UISETP.NE.AND UP2, UPT, UR20, 0x1, UPT ;  /* 0x000000011400788c */ /* 0x010fe4000bf45270 */
[----:B------:R-:W-:Y:S02]  /*2280*/  USHF.R.U32.HI UR8, URZ, UR13, UR8 ;  /* 0x0000000dff087299 */ /* 0x000fe40008011608 */
[----:B------:R-:W-:-:S02]  /*2290*/  USEL UR6, UR39, UR16, !UP0 ;  /* 0x0000001027067287 */ /* 0x000fc4000c000000 */
[----:B------:R-:W-:Y:S02]  /*22a0*/  USEL UR8, UR40, UR8, !UP2 ;  /* 0x0000000828087287 */ /* 0x000fe4000d000000 */
[----:B-1----:R-:W-:Y:S01]  /*22b0*/  UIMAD.WIDE.U32 UR16, UR6, UR10, URZ ;  /* 0x0000000a061072a5 */ /* 0x002fe2000f8e00ff */
[----:B------:R-:W-:Y:S01]  /*22c0*/  UMOV UR4, UR23 ;  /* 0x0000001700047c82 */ /* 0x000fe20008000000 */
[----:B------:R-:W-:Y:S02]  /*22d0*/  UIMAD.WIDE.U32 UR18, UR38, UR12, URZ ;  /* 0x0000000c261272a5 */ /* 0x000fe4000f8e00ff */
[----:B------:R-:W-:-:S03]  /*22e0*/  UIMAD.WIDE.U32 UR22, UR8, UR10, URZ ;  /* 0x0000000a081672a5 */ /* 0x000fc6000f8e00ff */
[----:B------:R-:W-:Y:S01]  /*22f0*/  UMOV UR16, UR17 ;  /* 0x0000001100107c82 */ /* 0x000fe20008000000 */
[----:B------:R-:W-:Y:S02]  /*2300*/  USHF.R.U32.HI UR4, URZ, UR25, UR4 ;  /* 0x00000019ff047299 */ /* 0x000fe40008011604 */
[----:B------:R-:W-:Y:S01]  /*2310*/  @UP3 USHF.R.U32.HI UR6, URZ, UR11, UR16 ;  /* 0x0000000bff063299 */ /* 0x000fe20008011610 */
[----:B------:R-:W-:Y:S01]  /*2320*/  UMOV UR18, UR19 ;  /* 0x0000001300127c82 */ /* 0x000fe20008000000 */
[----:B------:R-:W-:Y:S01]  /*2330*/  UMOV UR22, UR23 ;  /* 0x0000001700167c82 */ /* 0x000fe20008000000 */
[----:B------:R-:W-:Y:S02]  /*2340*/  USHF.R.U32.HI UR13, URZ, UR13, UR18 ;  /* 0x0000000dff0d7299 */ /* 0x000fe40008011612 */
[----:B------:R-:W-:Y:S02]  /*2350*/  USEL UR4, UR37, UR4, !UP0 ;  /* 0x0000000425047287 */ /* 0x000fe4000c000000 */
[----:B------:R-:W-:-:S02]  /*2360*/  @UP3 USHF.R.U32.HI UR8, URZ, UR11, UR22 ;  /* 0x0000000bff083299 */ /* 0x000fc40008011616 */
[----:B------:R-:W-:Y:S02]  /*2370*/  UIMAD UR9, UR42, UR6, URZ ;  /* 0x000000062a0972a4 */ /* 0x000fe4000f8e02ff */
[----:B------:R-:W-:Y:S02]  /*2380*/  USEL UR6, UR38, UR13, !UP2 ;  /* 0x0000000d26067287 */ /* 0x000fe4000d000000 */
[----:B------:R-:W-:Y:S02]  /*2390*/  UIMAD UR12, UR42, UR8, URZ ;  /* 0x000000082a0c72a4 */ /* 0x000fe4000f8e02ff */
[----:B------:R-:W-:Y:S02]  /*23a0*/  UISETP.GE.AND UP0, UPT, UR4, UR9, UPT ;  /* 0x000000090400728c */ /* 0x000fe4000bf06270 */
[----:B------:R-:W-:Y:S02]  /*23b0*/  UIMAD.WIDE.U32 UR16, UR4, UR10, URZ ;  /* 0x0000000a041072a5 */ /* 0x000fe4000f8e00ff */
[----:B------:R-:W-:-:S02]  /*23c0*/  UISETP.GE.OR UP0, UPT, UR6, UR12, UP0 ;  /* 0x0000000c0600728c */ /* 0x000fc40008706670 */
        /* <DEDUP_REMOVED lines=19> */
.L_x_40:
[----:B------:R-:W2:Y:S02]  /*2500*/  LDCU UR4, c[0x0][0xb30] ;  /* 0x00016600ff0477ac */ /* 0x000ea40008000800 */
[----:B--2---:R-:W-:-:S09]  /*2510*/  UISETP.NE.AND UP0, UPT, UR4, 0x1, UPT ;  /* 0x000000010400788c */ /* 0x004fd2000bf05270 */
[----:B------:R-:W-:Y:S05]  /*2520*/  BRA.U UP0, `(.L_x_41) ;  /* 0x0000000100447547 */ /* 0x000fea000b800000 */
[----:B------:R-:W2:Y:S01]  /*2530*/  LDCU.128 UR12, c[0x0][0xb10] ;  /* 0x00016200ff0c77ac */ /* 0x000ea20008000c00 */
[----:B------:R-:W3:Y:S01]  /*2540*/  LDCU UR16, c[0x0][0xb0c] ;  /* 0x00016180ff1077ac */ /* 0x000ee20008000800 */
[----:B------:R-:W4:Y:S01]  /*2550*/  LDCU UR17, c[0x0][0xb20] ;  /* 0x00016400ff1177ac */ /* 0x000f220008000800 */
[----:B--2---:R-:W-:Y:S02]  /*2560*/  UIMAD.WIDE.U32 UR10, UR38, UR12, URZ ;  /* 0x0000000c260a72a5 */ /* 0x004fe4000f8e00ff */
[----:B------:R-:W-:Y:S02]  /*2570*/  UIMAD.WIDE.U32 UR8, UR37, UR15, URZ ;  /* 0x0000000f250872a5 */ /* 0x000fe4000f8e00ff */
[----:B---3--:R-:W-:Y:S02]  /*2580*/  UISETP.NE.AND UP2, UPT, UR16, 0x1, UPT ;  /* 0x000000011000788c */ /* 0x008fe4000bf45270 */
[----:B------:R-:W-:Y:S01]  /*2590*/  UISETP.NE.AND UP0, UPT, UR14, 0x1, UPT ;  /* 0x000000010e00788c */ /* 0x000fe2000bf05270 */
[----:B------:R-:W-:-:S02]  /*25a0*/  UMOV UR6, UR11 ;  /* 0x0000000b00067c82 */ /* 0x000fc40008000000 */
[----:B------:R-:W-:Y:S01]  /*25b0*/  UMOV UR4, UR9 ;  /* 0x0000000900047c82 */ /* 0x000fe20008000000 */
[----:B------:R-:W-:Y:S02]  /*25c0*/  USHF.R.U32.HI UR6, URZ, UR13, UR6 ;  /* 0x0000000dff067299 */ /* 0x000fe40008011606 */
[----:B----4-:R-:W-:Y:S02]  /*25d0*/  USHF.R.U32.HI UR4, URZ, UR17, UR4 ;  /* 0x00000011ff047299 */ /* 0x010fe40008011604 */
[----:B------:R-:W-:Y:S02]  /*25e0*/  USEL UR6, UR38, UR6, !UP2 ;  /* 0x0000000626067287 */ /* 0x000fe4000d000000 */
[----:B------:R-:W-:-:S04]  /*25f0*/  USEL UR4, UR37, UR4, !UP0 ;  /* 0x0000000425047287 */ /* 0x000fc8000c000000 */
[----:B------:R-:W-:Y:S02]  /*2600*/  UIADD3 UR8, UPT, UPT, UR6, -UR4, URZ ;  /* 0x8000000406087290 */ /* 0x000fe4000fffe0ff */
[----:B------:R-:W-:Y:S02]  /*2610*/  UIADD3 UR4, UPT, UPT, -UR6, UR4, URZ ;  /* 0x0000000406047290 */ /* 0x000fe4000fffe1ff */
[----:B------:R-:W-:Y:S02]  /*2620*/  UIMAD UR37, UR8, UR14, UR37 ;  /* 0x0000000e082572a4 */ /* 0x000fe4000f8e0225 */
[----:B------:R-:W-:-:S12]  /*2630*/  UIMAD UR38, UR4, UR16, UR38 ;  /* 0x00000010042672a4 */ /* 0x000fd8000f8e0226 */
.L_x_41:
[----:B------:R-:W-:Y:S01]  /*2640*/  VIADD R11, R11, 0x1 ;  /* 0x000000010b0b7836 */ /* 0x000fe20000000000 */
[----:B------:R-:W-:Y:S01]  /*2650*/  R2UR UR4, R87 ;  /* 0x00000000570472ca */ /* 0x000fe200000e0000 */
[----:B------:R-:W-:Y:S01]  /*2660*/  UIADD3 UR20, UPT, UPT, UR37, UR59, URZ ;  /* 0x0000003b25147290 */ /* 0x000fe2000fffe0ff */
[----:B------:R-:W-:Y:S02]  /*2670*/  PLOP3.LUT P1, PT, PT, PT, PT, 0x80, 0x8 ;  /* 0x000000000008781c */ /* 0x000fe40003f2f070 */
[----:B------:R-:W-:-:S04]  /*2680*/  ISETP.NE.AND P0, PT, R11, 0x2, PT ;  /* 0x000000020b00780c */ /* 0x000fc80003f05270 */
[----:B------:R-:W-:Y:S02]  /*2690*/  SEL R3, RZ, 0x1, P0 ;  /* 0x00000001ff037807 */ /* 0x000fe40000000000 */
[----:B------:R-:W-:Y:S02]  /*26a0*/  SEL R11, R11, RZ, P0 ;  /* 0x000000ff0b0b7207 */ /* 0x000fe40000000000 */
[----:B------:R-:W-:Y:S01]  /*26b0*/  LOP3.LUT R10, R10, R3, RZ, 0x3c, !PT ;  /* 0x000000030a0a7212 */ /* 0x000fe200078e3cff */
[----:B------:R-:W-:Y:S01]  /*26c0*/  UIADD3 UR16, UPT, UPT, UR38, UR4, URZ ;  /* 0x0000000426107290 */ /* 0x000fe2000fffe0ff */
[----:B------:R-:W-:Y:S11]  /*26d0*/  BRA.U UP1, `(.L_x_42) ;  /* 0xfffffff101587547 */ /* 0x000ff6000b83ffff */
[----:B------:R-:W-:Y:S01]  /*26e0*/  UIADD3 UR7, UPT, UPT, UR7, 0x18, URZ ;  /* 0x0000001807077890 */ /* 0x000fe2000fffe0ff */
[----:B------:R-:W-:-:S03]  /*26f0*/  SHF.L.U32 R3, R12, 0x1f, RZ ;  /* 0x0000001f0c037819 */ /* 0x000fc600000006ff */
[----:B------:R-:W-:-:S09]  /*2700*/  ULEA UR4, UR5, UR7, 0x3 ;  /* 0x0000000705047291 */ /* 0x000fd2000f8e18ff */
[----:B------:R-:W2:Y:S02]  /*2710*/  SYNCS.PHASECHK.TRANS64.TRYWAIT P0, [UR4], R3 ;  /* 0x00000003ff0075a7 */ /* 0x000ea40008001104 */
[----:B--2---:R-:W-:Y:S05]  /*2720*/  @!P0 BRA `(.L_x_43) ;  /* 0x0000007000208947 */ /* 0x004fea0003800000 */
.L_x_136:
[----:B------:R-:W-:-:S04]  /*2730*/  UIADD3 UR4, UPT, UPT, UR5, 0x1, URZ ;  /* 0x0000000105047890 */ /* 0x000fc8000fffe0ff */
[----:B------:R-:W-:-:S04]  /*2740*/  UISETP.NE.AND UP0, UPT, UR4, 0x3, UPT ;  /* 0x000000030400788c */ /* 0x000fc8000bf05270 */
[----:B------:R-:W-:Y:S02]  /*2750*/  USEL UR6, URZ, 0x1, UP0 ;  /* 0x00000001ff067887 */ /* 0x000fe40008000000 */
[----:B------:R-:W-:-:S04]  /*2760*/  USEL UR4, UR4, URZ, UP0 ;  /* 0x000000ff04047287 */ /* 0x000fc80008000000 */
[----:B------:R-:W-:Y:S01]  /*2770*/  ULEA UR5, UR4, UR7, 0x3 ;  /* 0x0000000704057291 */ /* 0x000fe2000f8e18ff */
[----:B------:R-:W-:-:S04]  /*2780*/  LOP3.LUT R12, R12, UR6, RZ, 0x3c, !PT ;  /* 0x000000060c0c7c12 */ /* 0x000fc8000f8e3cff */
[----:B-1----:R-:W-:-:S04]  /*2790*/  SHF.L.U32 R3, R12, 0x1f, RZ ;  /* 0x0000001f0c037819 */ /* 0x002fc800000006ff */
[----:B------:R-:W1:Y:S02]  /*27a0*/  SYNCS.PHASECHK.TRANS64.TRYWAIT P0, [UR5], R3 ;  /* 0x00000003ff0075a7 */ /* 0x000e640008001105 */
[----:B-1----:R-:W-:Y:S05]  /*27b0*/  @!P0 BRA `(.L_x_44) ;  /* 0x0000007000148947 */ /* 0x002fea0003800000 */
.L_x_138:
[----:B------:R-:W-:-:S04]  /*27c0*/  UIADD3 UR4, UPT, UPT, UR4, 0x1, URZ ;  /* 0x0000000104047890 */ /* 0x000fc8000fffe0ff */
[----:B------:R-:W-:-:S04]  /*27d0*/  UISETP.NE.AND UP0, UPT, UR4, 0x3, UPT ;  /* 0x000000030400788c */ /* 0x000fc8000bf05270 */
[----:B------:R-:W-:Y:S02]  /*27e0*/  USEL UR5, URZ, 0x1, UP0 ;  /* 0x00000001ff057887 */ /* 0x000fe40008000000 */
[----:B------:R-:W-:-:S04]  /*27f0*/  USEL UR4, UR4, URZ, UP0 ;  /* 0x000000ff04047287 */ /* 0x000fc80008000000 */
[----:B------:R-:W-:Y:S01]  /*2800*/  ULEA UR4, UR4, UR7, 0x3 ;  /* 0x0000000704047291 */ /* 0x000fe2000f8e18ff */
[----:B-1----:R-:W-:-:S04]  /*2810*/  LOP3.LUT R3, R12, UR5, RZ, 0x3c, !PT ;  /* 0x000000050c037c12 */ /* 0x002fc8000f8e3cff */
[----:B------:R-:W-:Y:S01]  /*2820*/  SHF.L.U32 R3, R3, 0x1f, RZ ;  /* 0x0000001f03037819 */ /* 0x000fe200000006ff */
[----:B------:R-:W-:-:S07]  /*2830*/  IMAD.U32 R0, RZ, RZ, UR4 ;  /* 0x00000004ff007e24 */ /* 0x000fce000f8e00ff */
.L_x_45:
[----:B-1----:R1:W2:Y:S02]  /*2840*/  SYNCS.PHASECHK.TRANS64.TRYWAIT P0, [R0+URZ], R3 ;  /* 0x00000003000075a7 */ /* 0x0022a400080011ff */
[----:B--2---:R-:W-:Y:S05]  /*2850*/  @!P0 NANOSLEEP.SYNCS 0x989680 ;  /* 0x009896800000895d */ /* 0x004fea0003900000 */
[----:B------:R-:W2:Y:S02]  /*2860*/  @!P0 SYNCS.PHASECHK.TRANS64 P0, [R0+URZ], R3 ;  /* 0x00000003000085a7 */ /* 0x000ea400080010ff */
[----:B--2---:R-:W-:Y:S05]  /*2870*/  @P0 EXIT ;  /* 0x000000000000094d */ /* 0x004fea0003800000 */
[----:B------:R-:W-:Y:S05]  /*2880*/  BRA `(.L_x_45) ;  /* 0xfffffffc00ec7947 */ /* 0x000fea000383ffff */
.L_x_22:
[----:B------:R-:W1:Y:S02]  /*2890*/  S2UR UR4, SR_CgaCtaId ;  /* 0x00000000000479c3 */ /* 0x000e640000008800 */
[----:B-1----:R-:W-:-:S04]  /*28a0*/  UISETP.NE.AND UP0, UPT, UR4, URZ, UPT ;  /* 0x000000ff0400728c */ /* 0x002fc8000bf05270 */
[----:B------:R-:W-:-:S09]  /*28b0*/  UISETP.NE.OR UP0, UPT, UR17, 0x1, UP0 ;  /* 0x000000011100788c */ /* 0x000fd20008705670 */
[----:B------:R-:W-:Y:S05]  /*28c0*/  BRA.U UP0, `(.L_x_46) ;  /* 0x00000005004c7547 */ /* 0x000fea000b800000 */
[----:B------:R-:W1:Y:S01]  /*28d0*/  S2UR UR5, SR_CgaCtaId ;  /* 0x00000000000579c3 */ /* 0x000e620000008800 */
[----:B------:R-:W-:Y:S01]  /*28e0*/  UMOV UR4, 0x400 ;  /* 0x0000040000047882 */ /* 0x000fe20000000000 */
[----:B------:R-:W-:Y:S01]  /*28f0*/  ISETP.GE.U32.AND P2, PT, R0, 0x2, PT ;  /* 0x000000020000780c */ /* 0x000fe20003f46070 */
[----:B------:R-:W-:Y:S01]  /*2900*/  IMAD.MOV.U32 R12, RZ, RZ, 0x1 ;  /* 0x00000001ff0c7424 */ /* 0x000fe200078e00ff */
[----:B------:R-:W-:Y:S02]  /*2910*/  CS2R R10, SRZ ;  /* 0x00000000000a7805 */ /* 0x000fe4000001ff00 */
[----:B------:R-:W-:Y:S01]  /*2920*/  CS2R R8, SRZ ;  /* 0x0000000000087805 */ /* 0x000fe2000001ff00 */
[----:B-1----:R-:W-:-:S03]  /*2930*/  ULEA UR6, UR5, UR4, 0x18 ;  /* 0x0000000405067291 */ /* 0x002fc6000f8ec0ff */
[----:B------:R-:W-:-:S09]  /*2940*/  UMOV UR5, URZ ;  /* 0x000000ff00057c82 */ /* 0x000fd20008000000 */
.L_x_50:
[----:B------:R-:W-:Y:S02]  /*2950*/  LEA R2, R8, UR6, 0x3 ;  /* 0x0000000608027c11 */ /* 0x000fe4000f8e18ff */
[----:B------:R-:W-:-:S03]  /*2960*/  SHF.L.U32 R5, R9, 0x1f, RZ ;  /* 0x0000001f09057819 */ /* 0x000fc600000006ff */
[----:B------:R-:W-:Y:S01]  /*2970*/  VIADD R4, R2, 0xf0 ;  /* 0x000000f002047836 */ /* 0x000fe20000000000 */
[----:B------:R-:W1:Y:S02]  /*2980*/  SYNCS.PHASECHK.TRANS64.TRYWAIT P0, [R2+URZ+0xe0], R5 ;  /* 0x0000e005020075a7 */ /* 0x000e6400080011ff */
[----:B-1----:R-:W-:Y:S05]  /*2990*/  @!P0 BRA `(.L_x_47) ;  /* 0x0000006c00b48947 */ /* 0x002fea0003800000 */
.L_x_139:
[----:B------:R-:W-:Y:S01]  /*29a0*/  ULEA UR4, UR5, UR6, 0x3 ;  /* 0x0000000605047291 */ /* 0x000fe2000f8e18ff */
[----:B------:R-:W-:Y:S02]  /*29b0*/  PRMT R4, RZ, 0x654, R4 ;  /* 0x00000654ff047816 */ /* 0x000fe40000000004 */
[----:B-1----:R-:W-:Y:S01]  /*29c0*/  SHF.L.U32 R5, R12, 0x1f, RZ ;  /* 0x0000001f0c057819 */ /* 0x002fe200000006ff */
[----:B------:R-:W-:Y:S01]  /*29d0*/  UIADD3 UR7, UPT, UPT, UR4, 0x80, URZ ;  /* 0x0000008004077890 */ /* 0x000fe2000fffe0ff */
[----:B------:R1:W-:Y:S05]  /*29e0*/  SYNCS.ARRIVE.TRANS64.RED.A1T0 RZ, [R4+URZ], RZ ;  /* 0x000000ff04ff79a7 */ /* 0x0003ea00081004ff */
[----:B------:R-:W-:Y:S01]  /*29f0*/  IMAD.U32 R7, RZ, RZ, UR7 ;  /* 0x00000007ff077e24 */ /* 0x000fe2000f8e00ff */
[----:B------:R-:W2:Y:S04]  /*2a00*/  SYNCS.PHASECHK.TRANS64.TRYWAIT P0, [UR4+0x90], R5 ;  /* 0x00009005ff0075a7 */ /* 0x000ea80008001104 */
[----:B------:R-:W-:Y:S01]  /*2a10*/  PRMT R6, R0, 0x654, R7 ;  /* 0x0000065400067816 */ /* 0x000fe20000000007 */
[----:B-1----:R-:W-:Y:S01]  /*2a20*/  @!P2 IMAD.MOV.U32 R4, RZ, RZ, 0x10 ;  /* 0x00000010ff04a424 */ /* 0x002fe200078e00ff */
[----:B--2---:R-:W-:Y:S06]  /*2a30*/  @!P0 BRA `(.L_x_48) ;  /* 0x0000006c00a08947 */ /* 0x004fec0003800000 */
.L_x_141:
[----:B------:R-:W-:Y:S01]  /*2a40*/  ULEA UR8, UR5, UR6, 0x4 ;  /* 0x0000000605087291 */ /* 0x000fe2000f8e20ff */
[----:B------:R-:W-:Y:S01]  /*2a50*/  SEL R3, R6, R3, !P2 ;  /* 0x0000000306037207 */ /* 0x000fe20005000000 */
[----:B------:R-:W-:Y:S01]  /*2a60*/  UIADD3 UR9, UPT, UPT, UR4, 0x80, URZ ;  /* 0x0000008004097890 */ /* 0x000fe2000fffe0ff */
[----:B-1----:R-:W-:Y:S01]  /*2a70*/  LEA R2, R11, UR6, 0x3 ;  /* 0x000000060b027c11 */ /* 0x002fe2000f8e18ff */
[----:B------:R-:W-:Y:S01]  /*2a80*/  UIADD3 UR8, UPT, UPT, UR8, 0x110, URZ ;  /* 0x0000011008087890 */ /* 0x000fe2000fffe0ff */
[----:B------:R-:W-:Y:S01]  /*2a90*/  SHF.L.U32 R5, R10, 0x1f, RZ ;  /* 0x0000001f0a057819 */ /* 0x000fe200000006ff */
[----:B------:R1:W-:Y:S01]  /*2aa0*/  @!P2 SYNCS.ARRIVE.TRANS64.RED RZ, [R3+URZ], R4 ;  /* 0x0000000403ffa9a7 */ /* 0x0003e200080004ff */
[----:B------:R-:W-:Y:S01]  /*2ab0*/  UIADD3 UR4, UPT, UPT, UR5, 0x1, URZ ;  /* 0x0000000105047890 */ /* 0x000fe2000fffe0ff */
[----:B------:R-:W-:-:S03]  /*2ac0*/  VIADD R8, R8, 0x1 ;  /* 0x0000000108087836 */ /* 0x000fc60000000000 */
[----:B------:R-:W-:Y:S02]  /*2ad0*/  UISETP.NE.AND UP0, UPT, UR4, 0x2, UPT ;  /* 0x000000020400788c */ /* 0x000fe4000bf05270 */
[----:B------:R-:W-:Y:S06]  /*2ae0*/  UGETNEXTWORKID.BROADCAST [UR8], [UR9] ;  /* 0x00000000080073ca */ /* 0x000fec0008000100 */
[----:B------:R-:W-:Y:S01]  /*2af0*/  USEL UR7, URZ, 0x1, UP0 ;  /* 0x00000001ff077887 */ /* 0x000fe20008000000 */
[----:B------:R-:W-:Y:S01]  /*2b00*/  ISETP.NE.AND P0, PT, R8, 0x2, PT ;  /* 0x000000020800780c */ /* 0x000fe20003f05270 */
[----:B------:R-:W-:Y:S01]  /*2b10*/  USEL UR5, UR4, URZ, UP0 ;  /* 0x000000ff04057287 */ /* 0x000fe20008000000 */
[----:B------:R-:W2:Y:S03]  /*2b20*/  SYNCS.PHASECHK.TRANS64.TRYWAIT P1, [R2+URZ+0x80], R5 ;  /* 0x00008005020075a7 */ /* 0x000ea600080211ff */
[----:B------:R-:W-:Y:S01]  /*2b30*/  LOP3.LUT R12, R12, UR7, RZ, 0x3c, !PT ;  /* 0x000000070c0c7c12 */ /* 0x000fe2000f8e3cff */
[----:B-12---:R-:W-:Y:S07]  /*2b40*/  @!P1 BRA `(.L_x_49) ;  /* 0x0000006c00749947 */ /* 0x006fee0003800000 */
.L_x_142:
[C---:B------:R-:W-:Y:S01]  /*2b50*/  LEA R4, R11.reuse, UR6, 0x4 ;  /* 0x000000060b047c11 */ /* 0x040fe2000f8e20ff */
[----:B-1----:R-:W-:Y:S01]  /*2b60*/  VIADD R2, R2, 0x90 ;  /* 0x0000009002027836 */ /* 0x002fe20000000000 */
[----:B------:R-:W-:Y:S01]  /*2b70*/  SEL R8, R8, RZ, P0 ;  /* 0x000000ff08087207 */ /* 0x000fe20000000000 */
[----:B------:R-:W-:-:S03]  /*2b80*/  VIADD R11, R11, 0x1 ;  /* 0x000000010b0b7836 */ /* 0x000fc60000000000 */
[----:B------:R-:W1:Y:S01]  /*2b90*/  LDS.128 R4, [R4+0x110] ;  /* 0x0001100004047984 */ /* 0x000e620000000c00 */
[----:B------:R-:W-:Y:S02]  /*2ba0*/  PRMT R2, RZ, 0x654, R2 ;  /* 0x00000654ff027816 */ /* 0x000fe40000000002 */
[C---:B------:R-:W-:Y:S01]  /*2bb0*/  ISETP.NE.AND P1, PT, R11.reuse, 0x2, PT ;  /* 0x000000020b00780c */ /* 0x040fe20003f25270 */
[----:B------:R-:W-:Y:S01]  /*2bc0*/  @!PT LDS RZ, [RZ] ;  /* 0x00000000fffff984 */ /* 0x000fe20000000800 */
[----:B------:R-:W-:Y:S01]  /*2bd0*/  @!PT LDS RZ, [RZ] ;  /* 0x00000000fffff984 */ /* 0x000fe20000000800 */
[----:B------:R-:W-:Y:S01]  /*2be0*/  @!PT LDS RZ, [RZ] ;  /* 0x00000000fffff984 */ /* 0x000fe20000000800 */
[----:B------:R-:W-:Y:S01]  /*2bf0*/  @!PT LDS RZ, [RZ] ;  /* 0x00000000fffff984 */ /* 0x000fe20000000800 */
[----:B------:R2:W-:Y:S06]  /*2c00*/  MEMBAR.ALL.CTA ;  /* 0x0000000000007992 */ /* 0x0005ec0000008000 */
[----:B--2---:R-:W2:Y:S01]  /*2c10*/  FENCE.VIEW.ASYNC.S ;  /* 0x00000000000073c6 */ /* 0x004ea20000000000 */
[----:B------:R-:W-:Y:S01]  /*2c20*/  SEL R11, R11, RZ, P1 ;  /* 0x000000ff0b0b7207 */ /* 0x000fe20000800000 */
[----:B--2---:R2:W-:Y:S01]  /*2c30*/  SYNCS.ARRIVE.TRANS64.RED.A1T0 RZ, [R2+URZ], RZ ;  /* 0x000000ff02ff79a7 */ /* 0x0045e200081004ff */
[----:B-1----:R-:W-:-:S02]  /*2c40*/  LOP3.LUT P3, RZ, R6, 0x1, RZ, 0xc0, !PT ;  /* 0x0000000106ff7812 */ /* 0x002fc4000786c0ff */
[----:B------:R-:W-:-:S04]  /*2c50*/  SEL R5, RZ, 0x1, P1 ;  /* 0x00000001ff057807 */ /* 0x000fc80000800000 */
[----:B------:R-:W-:Y:S02]  /*2c60*/  LOP3.LUT R10, R10, R5, RZ, 0x3c, !PT ;  /* 0x000000050a0a7212 */ /* 0x000fe400078e3cff */
[----:B--2---:R-:W-:-:S04]  /*2c70*/  SEL R2, RZ, 0x1, P0 ;  /* 0x00000001ff027807 */ /* 0x004fc80000000000 */
[----:B------:R-:W-:Y:S01]  /*2c80*/  LOP3.LUT R9, R9, R2, RZ, 0x3c, !PT ;  /* 0x0000000209097212 */ /* 0x000fe200078e3cff */
[----:B------:R-:W-:Y:S06]  /*2c90*/  @P3 BRA `(.L_x_50) ;  /* 0xfffffffc002c3947 */ /* 0x000fec000383ffff */
[----:B------:R-:W-:Y:S01]  /*2ca0*/  ULEA UR4, UR5, UR6, 0x3 ;  /* 0x0000000605047291 */ /* 0x000fe2000f8e18ff */
[----:B------:R-:W-:-:S08]  /*2cb0*/  SHF.L.U32 R3, R12, 0x1f, RZ ;  /* 0x0000001f0c037819 */ /* 0x000fd000000006ff */
[----:B------:R-:W1:Y:S02]  /*2cc0*/  SYNCS.PHASECHK.TRANS64 P0, [UR4+0x90], R3 ;  /* 0x00009003ff0075a7 */ /* 0x000e640008001004 */
[----:B-1----:R-:W-:Y:S05]  /*2cd0*/  @P0 BRA `(.L_x_51) ;  /* 0x0000000000080947 */ /* 0x002fea0003800000 */
[----:B------:R-:W1:Y:S02]  /*2ce0*/  SYNCS.PHASECHK.TRANS64.TRYWAIT P0, [UR4+0x90], R3 ;  /* 0x00009003ff0075a7 */ /* 0x000e640008001104 */
[----:B-1----:R-:W-:Y:S05]  /*2cf0*/  @!P0 BRA `(.L_x_52) ;  /* 0x0000006c001c8947 */ /* 0x002fea0003800000 */
.L_x_51:
[----:B------:R-:W-:-:S04]  /*2d00*/  UIADD3 UR7, UPT, UPT, UR5, 0x1, URZ ;  /* 0x0000000105077890 */ /* 0x000fc8000fffe0ff */
[----:B------:R-:W-:-:S04]  /*2d10*/  UISETP.NE.AND UP0, UPT, UR7, 0x2, UPT ;  /* 0x000000020700788c */ /* 0x000fc8000bf05270 */
[----:B------:R-:W-:Y:S02]  /*2d20*/  USEL UR8, URZ, 0x1, UP0 ;  /* 0x00000001ff087887 */ /* 0x000fe40008000000 */
[----:B------:R-:W-:-:S04]  /*2d30*/  USEL UR7, UR7, URZ, UP0 ;  /* 0x000000ff07077287 */ /* 0x000fc80008000000 */
[----:B------:R-:W-:Y:S01]  /*2d40*/  ULEA UR7, UR7, UR6, 0x3 ;  /* 0x0000000607077291 */ /* 0x000fe2000f8e18ff */
[----:B-1----:R-:W-:-:S04]  /*2d50*/  LOP3.LUT R3, R12, UR8, RZ, 0x3c, !PT ;  /* 0x000000080c037c12 */ /* 0x002fc8000f8e3cff */
[----:B------:R-:W-:-:S04]  /*2d60*/  SHF.L.U32 R0, R3, 0x1f, RZ ;  /* 0x0000001f03007819 */ /* 0x000fc800000006ff */
[----:B------:R-:W1:Y:S02]  /*2d70*/  SYNCS.PHASECHK.TRANS64 P0, [UR7+0x90], R0 ;  /* 0x00009000ff0075a7 */ /* 0x000e640008001007 */
[----:B-1----:R-:W-:Y:S05]  /*2d80*/  @P0 EXIT ;  /* 0x000000000000094d */ /* 0x002fea0003800000 */
[----:B------:R-:W-:Y:S02]  /*2d90*/  SHF.L.U32 R3, R3, 0x1f, RZ ;  /* 0x0000001f03037819 */ /* 0x000fe400000006ff */
[----:B------:R-:W-:-:S07]  /*2da0*/  MOV R0, UR7 ;  /* 0x0000000700007c02 */ /* 0x000fce0008000f00 */
.L_x_53:
[----:B-1----:R1:W2:Y:S02]  /*2db0*/  SYNCS.PHASECHK.TRANS64.TRYWAIT P0, [R0+URZ+0x90], R3 ;  /* 0x00009003000075a7 */ /* 0x0022a400080011ff */
[----:B--2---:R-:W-:Y:S05]  /*2dc0*/  @!P0 NANOSLEEP.SYNCS 0x989680 ;  /* 0x009896800000895d */ /* 0x004fea0003900000 */
[----:B------:R-:W2:Y:S02]  /*2dd0*/  @!P0 SYNCS.PHASECHK.TRANS64 P0, [R0+URZ+0x90], R3 ;  /* 0x00009003000085a7 */ /* 0x000ea400080010ff */
[----:B--2---:R-:W-:Y:S05]  /*2de0*/  @P0 EXIT ;  /* 0x000000000000094d */ /* 0x004fea0003800000 */
[----:B------:R-:W-:Y:S05]  /*2df0*/  BRA `(.L_x_53) ;  /* 0xfffffffc00ec7947 */ /* 0x000fea000383ffff */
.L_x_46:
[----:B------:R-:W-:Y:S05]  /*2e00*/  BRA.U UP4, `(.L_x_54) ;  /* 0x0000000d04d87547 */ /* 0x000fea000b800000 */
[----:B------:R-:W1:Y:S01]  /*2e10*/  S2UR UR7, SR_CgaCtaId ;  /* 0x00000000000779c3 */ /* 0x000e620000008800 */
[----:B------:R-:W-:Y:S01]  /*2e20*/  UMOV UR4, 0x40 ;  /* 0x0000004000047882 */ /* 0x000fe20000000000 */
[----:B------:R-:W-:Y:S01]  /*2e30*/  NOP ;  /* 0x0000000000007918 */ /* 0x000fe20000000000 */
[----:B------:R-:W-:Y:S01]  /*2e40*/  UMOV UR6, 0x400 ;  /* 0x0000040000067882 */ /* 0x000fe20000000000 */
[----:B-1----:R-:W-:Y:S02]  /*2e50*/  ULEA UR5, UR7, UR4, 0x18 ;  /* 0x0000000407057291 */ /* 0x002fe4000f8ec0ff */
[----:B------:R-:W-:-:S07]  /*2e60*/  ULEA UR6, UR7, UR6, 0x18 ;  /* 0x0000000607067291 */ /* 0x000fce000f8ec0ff */
[----:B------:R-:W1:Y:S02]  /*2e70*/  LDS.U8 R0, [UR5+0x1c] ;  /* 0x00001c05ff007984 */ /* 0x000e640008000000 */
[----:B-1----:R-:W-:-:S13]  /*2e80*/  ISETP.NE.AND P0, PT, R0, RZ, PT ;  /* 0x000000ff0000720c */ /* 0x002fda0003f05270 */
[----:B------:R-:W-:Y:S05]  /*2e90*/  @P0 BRA `(.L_x_55) ;  /* 0x0000000000580947 */ /* 0x000fea0003800000 */
[----:B------:R-:W-:-:S13]  /*2ea0*/  ELECT P0, URZ, PT ;  /* 0x0000000000ff782f */ /* 0x000fda0003800000 */
[----:B------:R-:W-:Y:S05]  /*2eb0*/  @!P0 BRA `(.L_x_56) ;  /* 0x0000000000608947 */ /* 0x000fea0003800000 */
[----:B------:R-:W-:Y:S01]  /*2ec0*/  UMOV UR4, 0x10 ;  /* 0x0000001000047882 */ /* 0x000fe20000000000 */
[----:B------:R-:W-:Y:S01]  /*2ed0*/  HFMA2 R0, -RZ, RZ, 0, 5.9604644775390625e-08 ;  /* 0x00000001ff007431 */ /* 0x000fe200000001ff */
[----:B------:R-:W-:-:S03]  /*2ee0*/  MOV R3, 0xffff ;  /* 0x0000ffff00037802 */ /* 0x000fc60000000f00 */
[----:B------:R-:W-:Y:S04]  /*2ef0*/  DEPBAR.LE SB1, 0x36 ;  /* 0x00009d800000791a */ /* 0x000fe80000000000 */
[----:B------:R-:W1:Y:S02]  /*2f00*/  UTCATOMSWS.FIND_AND_SET.ALIGN UP0, UR4, UR4 ;  /* 0x00000004000475e3 */ /* 0x000e640008000800 */
[----:B-1----:R-:W-:Y:S01]  /*2f10*/  MOV R4, UR4 ;  /* 0x0000000400047c02 */ /* 0x002fe20008000f00 */
[----:B------:R-:W-:Y:S06]  /*2f20*/  BRA.U UP0, `(.L_x_57) ;  /* 0x0000000100187547 */ /* 0x000fec000b800000 */
.L_x_58:
[----:B------:R-:W-:Y:S05]  /*2f30*/  NANOSLEEP 0x64 ;  /* 0x000000640000795d */ /* 0x000fea0003800000 */
[----:B------:R-:W-:-:S05]  /*2f40*/  UMOV UR4, 0x10 ;  /* 0x0000001000047882 */ /* 0x000fca0000000000 */
[----:B------:R-:W-:Y:S04]  /*2f50*/  DEPBAR.LE SB1, 0x36 ;  /* 0x00009d800000791a */ /* 0x000fe80000000000 */
[----:B------:R-:W1:Y:S02]  /*2f60*/  UTCATOMSWS.FIND_AND_SET.ALIGN UP0, UR4, UR4 ;  /* 0x00000004000475e3 */ /* 0x000e640008000800 */
[----:B-1----:R-:W-:Y:S01]  /*2f70*/  MOV R4, UR4 ;  /* 0x0000000400047c02 */ /* 0x002fe20008000f00 */
[----:B------:R-:W-:Y:S05]  /*2f80*/  BRA.U !UP0, `(.L_x_58) ;  /* 0xfffffffd08e87547 */ /* 0x000fea000b83ffff */
.L_x_57:
[-C--:B------:R-:W-:Y:S02]  /*2f90*/  SHF.L.U32 R3, R3, R4.reuse, RZ ;  /* 0x0000000403037219 */ /* 0x080fe400000006ff */
[----:B------:R-:W-:Y:S01]  /*2fa0*/  SHF.L.U32 R0, R0, R4, RZ ;  /* 0x0000000400007219 */ /* 0x000fe200000006ff */
[----:B------:R-:W-:Y:S02]  /*2fb0*/  IMAD.SHL.U32 R4, R4, 0x20, RZ ;  /* 0x0000002004047824 */ /* 0x000fe400078e00ff */
[----:B------:R1:W-:Y:S04]  /*2fc0*/  ATOMS.OR RZ, [UR5+0x14], R3 ;  /* 0x00001403ffff798c */ /* 0x0003e8000b000005 */
[----:B------:R1:W-:Y:S04]  /*2fd0*/  ATOMS.OR RZ, [UR5+0x18], R0 ;  /* 0x00001800ffff798c */ /* 0x0003e8000b000005 */
[----:B------:R1:W-:Y:S01]  /*2fe0*/  STS [UR6+0x130], R4 ;  /* 0x00013004ff007988 */ /* 0x0003e20008000806 */
[----:B------:R-:W-:Y:S05]  /*2ff0*/  BRA `(.L_x_56) ;  /* 0x0000000000107947 */ /* 0x000fea0003800000 */
.L_x_55:
[----:B------:R-:W-:Y:S02]  /*3000*/  MOV R0, 0xffffffff ;  /* 0xffffffff00007802 */ /* 0x000fe40000000f00 */
[----:B------:R-:W-:-:S03]  /*3010*/  MOV R4, 0x3040 ;  /* 0x0000304000047802 */ /* 0x000fc60000000f00 */
[----:B------:R1:W-:Y:S04]  /*3020*/  STS [UR6+0x130], R0 ;  /* 0x00013000ff007988 */ /* 0x0003e80008000806 */
[----:B-1---5:R-:W-:Y:S05]  /*3030*/  CALL.REL.NOINC `($__internal_1_$__cuda_sm10x_tcgen05_guardrail_trap_phase_invalid_during_alloc) ;  /* 0x0000007000607944 */ /* 0x022fea0003c00000 */
.L_x_56:
[----:B------:R-:W-:Y:S05]  /*3040*/  WARPSYNC.ALL ;  /* 0x0000000000007948 */ /* 0x000fea0003800000 */
[----:B------:R-:W2:Y:S01]  /*3050*/  S2UR UR4, SR_CgaCtaId ;  /* 0x00000000000479c3 */ /* 0x000ea20000008800 */
[----:B------:R-:W-:Y:S01]  /*3060*/  UMOV UR26, 0x400 ;  /* 0x00000400001a7882 */ /* 0x000fe20000000000 */
[----:B------:R-:W-:-:S06]  /*3070*/  NOP ;  /* 0x0000000000007918 */ /* 0x000fcc0000000000 */
[----:B------:R-:W-:Y:S06]  /*3080*/  BAR.ARV 0x6, 0xa0 ;  /* 0x0182800000007b1d */ /* 0x000fec0000002000 */
[----:B------:R-:W3:Y:S01]  /*3090*/  LDCU UR5, c[0x0][0x38c] ;  /* 0x00007180ff0577ac */ /* 0x000ee20008000800 */
[----:B------:R-:W-:Y:S01]  /*30a0*/  LOP3.LUT R2, R2, 0xffff, RZ, 0xc0, !PT ;  /* 0x0000ffff02027812 */ /* 0x000fe200078ec0ff */
[----:B------:R-:W-:Y:S01]  /*30b0*/  IMAD.MOV.U32 R11, RZ, RZ, 0x1 ;  /* 0x00000001ff0b7424 */ /* 0x000fe200078e00ff */
[----:B------:R-:W-:Y:S01]  /*30c0*/  CS2R R8, SRZ ;  /* 0x0000000000087805 */ /* 0x000fe2000001ff00 */
[----:B------:R-:W4:Y:S01]  /*30d0*/  LDCU UR7, c[0x0][0x38c] ;  /* 0x00007180ff0777ac */ /* 0x000f220008000800 */
[----:B------:R-:W-:Y:S01]  /*30e0*/  R2UR UR27, R2 ;  /* 0x00000000021b72ca */ /* 0x000fe200000e0000 */
[----:B------:R-:W-:Y:S01]  /*30f0*/  IMAD.MOV.U32 R10, RZ, RZ, RZ ;  /* 0x000000ffff0a7224 */ /* 0x000fe200078e00ff */
[----:B------:R-:W-:Y:S01]  /*3100*/  UMOV UR30, URZ ;  /* 0x000000ff001e7c82 */ /* 0x000fe20008000000 */
[----:B------:R-:W-:Y:S01]  /*3110*/  UMOV UR24, URZ ;  /* 0x000000ff00187c82 */ /* 0x000fe20008000000 */
[----:B--2---:R-:W-:Y:S01]  /*3120*/  ULEA UR26, UR4, UR26, 0x18 ;  /* 0x0000001a041a7291 */ /* 0x004fe2000f8ec0ff */
[----:B------:R-:W-:Y:S01]  /*3130*/  UMOV UR38, 0x0 ;  /* 0x0000000000267882 */ /* 0x000fe20000000000 */
[----:B------:R-:W-:-:S02]  /*3140*/  UMOV UR39, 0x4400490 ;  /* 0x0440049000277882 */ /* 0x000fc40000000000 */
[----:B------:R-:W-:Y:S02]  /*3150*/  UIADD3 UR4, UPT, UPT, UR26, 0x6400, URZ ;  /* 0x000064001a047890 */ /* 0x000fe4000fffe0ff */
[----:B------:R-:W-:Y:S02]  /*3160*/  UIADD3 UR6, UPT, UPT, UR26, 0xc400, URZ ;  /* 0x0000c4001a067890 */ /* 0x000fe4000fffe0ff */
[----:B---3--:R-:W-:Y:S01]  /*3170*/  UIADD3 UR5, UPT, UPT, UR5, 0x7f, URZ ;  /* 0x0000007f05057890 */ /* 0x008fe2000fffe0ff */
[----:B-1----:R-:W1:Y:S01]  /*3180*/  LDS R0, [UR26+0x130] ;  /* 0x0001301aff007984 */ /* 0x002e620008000800 */
[----:B------:R-:W-:Y:S01]  /*3190*/  UMOV UR36, 0x0 ;  /* 0x0000000000247882 */ /* 0x000fe20000000000 */
[----:B------:R-:W-:Y:S01]  /*31a0*/  UMOV UR37, 0x4400490 ;  /* 0x0440049000257882 */ /* 0x000fe20000000000 */
[----:B------:R-:W-:Y:S02]  /*31b0*/  USHF.R.S32.HI UR40, URZ, 0x1f, UR5 ;  /* 0x0000001fff287899 */ /* 0x000fe40008011405 */
[----:B----4-:R-:W-:-:S02]  /*31c0*/  UISETP.GE.AND UP4, UPT, UR7, 0x1, UPT ;  /* 0x000000010700788c */ /* 0x010fc4000bf86270 */
[----:B------:R-:W-:Y:S02]  /*31d0*/  ULEA.HI UR40, UR40, UR5, URZ, 0x7 ;  /* 0x0000000528287291 */ /* 0x000fe4000f8f38ff */
[----:B------:R-:W-:Y:S02]  /*31e0*/  USHF.R.U32.HI UR5, URZ, 0x4, UR4 ;  /* 0x00000004ff057899 */ /* 0x000fe40008011604 */
[----:B------:R-:W-:Y:S02]  /*31f0*/  USHF.R.S32.HI UR40, URZ, 0x7, UR40 ;  /* 0x00000007ff287899 */ /* 0x000fe40008011428 */
[----:B------:R-:W-:Y:S02]  /*3200*/  USHF.R.U32.HI UR4, URZ, 0x4, UR6 ;  /* 0x00000004ff047899 */ /* 0x000fe40008011606 */
[----:B------:R-:W-:Y:S02]  /*3210*/  UISETP.LT.AND UP0, UPT, UR40, 0x1, UPT ;  /* 0x000000012800788c */ /* 0x000fe4000bf01270 */
[----:B------:R-:W-:-:S02]  /*3220*/  ULOP3.LUT UR5, UR5, 0x3fff, URZ, 0xc0, !UPT ;  /* 0x00003fff05057892 */ /* 0x000fc4000f8ec0ff */
[----:B------:R-:W-:Y:S02]  /*3230*/  ULOP3.LUT UR4, UR4, 0x3fff, URZ, 0xc0, !UPT ;  /* 0x00003fff04047892 */ /* 0x000fe4000f8ec0ff */
[----:B------:R-:W-:Y:S02]  /*3240*/  USEL UR41, UR40, 0x1, !UP0 ;  /* 0x0000000128297887 */ /* 0x000fe4000c000000 */
[----:B------:R-:W-:Y:S02]  /*3250*/  ULOP3.LUT UR28, UR5, 0x10000, URZ, 0xfc, !UPT ;  /* 0x00010000051c7892 */ /* 0x000fe4000f8efcff */
[----:B------:R-:W-:Y:S02]  /*3260*/  ULOP3.LUT UR29, UR4, 0x10000, URZ, 0xfc, !UPT ;  /* 0x00010000041d7892 */ /* 0x000fe4000f8efcff */
[----:B------:R-:W-:Y:S01]  /*3270*/  UIADD3 UR41, UPT, UPT, -UR41, URZ, URZ ;  /* 0x000000ff29297290 */ /* 0x000fe2000fffe1ff */
[----:B------:R-:W-:Y:S01]  /*3280*/  UMOV UR34, 0x0 ;  /* 0x0000000000227882 */ /* 0x000fe20000000000 */
[----:B------:R-:W-:Y:S01]  /*3290*/  UMOV UR35, 0x4400490 ;  /* 0x0440049000237882 */ /* 0x000fe20000000000 */
[----:B------:R-:W-:Y:S01]  /*32a0*/  UMOV UR32, 0x0 ;  /* 0x0000000000207882 */ /* 0x000fe20000000000 */
[----:B------:R-:W-:Y:S01]  /*32b0*/  UMOV UR33, 0x4400490 ;  /* 0x0440049000217882 */ /* 0x000fe20000000000 */
[----:B-1----:R-:W-:-:S15]  /*32c0*/  R2UR UR42, R0 ;  /* 0x00000000002a72ca */ /* 0x002fde00000e0000 */
.L_x_65:
[----:B------:R-:W-:Y:S02]  /*32d0*/  LEA R0, R10, UR26, 0x3 ;  /* 0x0000001a0a007c11 */ /* 0x000fe4000f8e18ff */
[----:B------:R-:W-:Y:S02]  /*32e0*/  SHF.L.U32 R5, R9, 0x1f, RZ ;  /* 0x0000001f09057819 */ /* 0x000fe400000006ff */
[----:B------:R-:W-:Y:S01]  /*32f0*/  PLOP3.LUT P0, PT, PT, PT, UP4, 0x80, 0x8 ;  /* 0x000000000008781c */ /* 0x000fe20003f0f048 */
[----:B------:R-:W-:Y:S01]  /*3300*/  VIADD R3, R0, 0x90 ;  /* 0x0000009000037836 */ /* 0x000fe20000000000 */
[----:B-1----:R-:W1:Y:S02]  /*3310*/  SYNCS.PHASECHK.TRANS64.TRYWAIT P1, [R0+URZ+0x80], R5 ;  /* 0x00008005000075a7 */ /* 0x002e6400080211ff */
[----:B-1-3--:R-:W-:Y:S09]  /*3320*/  @!P1 BRA `(.L_x_59) ;  /* 0x0000006400a89947 */ /* 0x00aff20003800000 */
.L_x_144:
[----:B------:R-:W-:Y:S01]  /*3330*/  LEA R4, R10, UR26, 0x4 ;  /* 0x0000001a0a047c11 */ /* 0x000fe2000f8e20ff */
[----:B------:R-:W-:Y:S01]  /*3340*/  @UP4 ULEA UR4, UR24, UR26, 0x3 ;  /* 0x0000001a18044291 */ /* 0x000fe2000f8e18ff */
[----:B------:R-:W-:Y:S01]  /*3350*/  PLOP3.LUT P2, PT, PT, PT, PT, 0x80, 0x8 ;  /* 0x000000000008781c */ /* 0x000fe20003f4f070 */
[----:B------:R-:W-:Y:S01]  /*3360*/  ULEA UR31, UR30, UR26, 0x3 ;  /* 0x0000001a1e1f7291 */ /* 0x000fe2000f8e18ff */
[----:B------:R-:W-:Y:S02]  /*3370*/  PRMT R3, RZ, 0x654, R3 ;  /* 0x00000654ff037816 */ /* 0x000fe40000000003 */
[----:B-1----:R-:W1:Y:S01]  /*3380*/  LDS.128 R4, [R4+0x110] ;  /* 0x0001100004047984 */ /* 0x002e620000000c00 */
[----:B------:R-:W-:Y:S02]  /*3390*/  @P0 SHF.L.U32 R2, R8, 0x1f, RZ ;  /* 0x0000001f08020819 */ /* 0x000fe400000006ff */
[----:B------:R-:W-:Y:S01]  /*33a0*/  SHF.L.U32 R0, R11, 0x1f, RZ ;  /* 0x0000001f0b007819 */ /* 0x000fe200000006ff */
[----:B------:R-:W-:Y:S01]  /*33b0*/  @!PT LDS RZ, [RZ] ;  /* 0x00000000fffff984 */ /* 0x000fe20000000800 */
[----:B------:R-:W-:Y:S01]  /*33c0*/  @!PT LDS RZ, [RZ] ;  /* 0x00000000fffff984 */ /* 0x000fe20000000800 */
[----:B------:R-:W-:Y:S01]  /*33d0*/  @!PT LDS RZ, [RZ] ;  /* 0x00000000fffff984 */ /* 0x000fe20000000800 */
[----:B------:R-:W-:Y:S01]  /*33e0*/  @!PT LDS RZ, [RZ] ;  /* 0x00000000fffff984 */ /* 0x000fe20000000800 */
[----:B------:R2:W-:Y:S06]  /*33f0*/  MEMBAR.ALL.CTA ;  /* 0x0000000000007992 */ /* 0x0005ec0000008000 */
[----:B--2---:R-:W2:Y:S02]  /*3400*/  FENCE.VIEW.ASYNC.S ;  /* 0x00000000000073c6 */ /* 0x004ea40000000000 */
[----:B--2---:R2:W-:Y:S01]  /*3410*/  SYNCS.ARRIVE.TRANS64.RED.A1T0 RZ, [R3+URZ], RZ ;  /* 0x000000ff03ff79a7 */ /* 0x0045e200081004ff */
[----:B------:R2:W3:Y:S01]  /*3420*/  @P0 SYNCS.PHASECHK.TRANS64.TRYWAIT P2, [UR4], R2 ;  /* 0x00000002ff0005a7 */ /* 0x0004e20008041104 */
[----:B------:R-:W-:Y:S01]  /*3430*/  ULEA.HI UR4, UR30, UR30, URZ, 0x1 ;  /* 0x0000001e1e047291 */ /* 0x000fe2000f8f08ff */
[----:B-1----:R-:W-:-:S03]  /*3440*/  LOP3.LUT P1, RZ, R6, 0x1, RZ, 0xc0, !PT ;  /* 0x0000000106ff7812 */ /* 0x002fc6000782c0ff */
[----:B------:R-:W-:Y:S02]  /*3450*/  USHF.L.U32 UR11, UR4, 0x7, URZ ;  /* 0x00000007040b7899 */ /* 0x000fe400080006ff */
[----:B------:R-:W-:Y:S02]  /*3460*/  ULOP3.LUT UR4, UR4, 0xffe, URZ, 0xc0, !UPT ;  /* 0x00000ffe04047892 */ /* 0x000fe4000f8ec0ff */
[----:B------:R-:W-:Y:S02]  /*3470*/  ULOP3.LUT UR11, UR11, 0xffffff00, URZ, 0xc0, !UPT ;  /* 0xffffff000b0b7892 */ /* 0x000fe4000f8ec0ff */
[----:B------:R-:W-:Y:S02]  /*3480*/  UIADD3 UR4, UPT, UPT, -UR4, UR30, URZ ;  /* 0x0000001e04047290 */ /* 0x000fe4000fffe1ff */
[----:B------:R-:W-:Y:S01]  /*3490*/  UIADD3 UR11, UPT, UPT, UR42, UR11, URZ ;  /* 0x0000000b2a0b7290 */ /* 0x000fe2000fffe0ff */
[----:B------:R-:W1:Y:S03]  /*34a0*/  SYNCS.PHASECHK.TRANS64.TRYWAIT P0, [UR31+0xc0], R0 ;  /* 0x0000c000ff0075a7 */ /* 0x000e66000800111f */
[----:B------:R-:W-:Y:S01]  /*34b0*/  ULEA UR11, UR4, UR11, 0x14 ;  /* 0x0000000b040b7291 */ /* 0x000fe2000f8ea0ff */
[----:B-123--:R-:W-:Y:S11]  /*34c0*/  @!P0 BRA `(.L_x_60) ;  /* 0x0000006400548947 */ /* 0x00eff60003800000 */
.L_x_146:
[----:B------:R-:W-:Y:S01]  /*34d0*/  IADD3 R10, PT, PT, R10, 0x1, RZ ;  /* 0x000000010a0a7810 */ /* 0x000fe20007ffe0ff */
[----:B------:R-:W-:Y:S06]  /*34e0*/  BRA.U !UP4, `(.L_x_61) ;  /* 0x000000010cc07547 */ /* 0x000fec000b800000 */
[----:B------:R-:W-:Y:S01]  /*34f0*/  UPLOP3.LUT UP2, UPT, UPT, UPT, UPT, 0x40, 0x4 ;  /* 0x000000000004789c */ /* 0x000fe20003f4e870 */
[----:B------:R-:W-:Y:S01]  /*3500*/  UMOV UR23, UR41 ;  /* 0x0000002900177c82 */ /* 0x000fe20008000000 */
[----:B------:R-:W-:Y:S01]  /*3510*/  UMOV UR22, UR40 ;  /* 0x0000002800167c82 */ /* 0x000fe20008000000 */
[----:B------:R-:W-:-:S08]  /*3520*/  UMOV UR10, UR24 ;  /* 0x00000018000a7c82 */ /* 0x000fd00008000000 */
.L_x_64:
[----:B------:R-:W-:Y:S02]  /*3530*/  UIADD3 UR23, UPT, UPT, UR23, 0x1, URZ ;  /* 0x0000000117177890 */ /* 0x000fe4000fffe0ff */
[----:B--2---:R-:W-:Y:S02]  /*3540*/  ULEA UR5, UR10, UR26, 0x3 ;  /* 0x0000001a0a057291 */ /* 0x004fe4000f8e18ff */
[----:B------:R-:W-:Y:S01]  /*3550*/  UISETP.NE.AND UP3, UPT, UR23, URZ, UPT ;  /* 0x000000ff1700728c */ /* 0x000fe2000bf65270 */
[----:B---3--:R-:W-:Y:S10]  /*3560*/  @P2 BRA `(.L_x_62) ;  /* 0x00000000000c2947 */ /* 0x008ff40003800000 */
[----:B-1----:R-:W-:Y:S04]  /*3570*/  SHF.L.U32 R3, R8, 0x1f, RZ ;  /* 0x0000001f08037819 */ /* 0x002fe800000006ff */
[----:B------:R-:W1:Y:S02]  /*3580*/  SYNCS.PHASECHK.TRANS64.TRYWAIT P0, [UR5], R3 ;  /* 0x00000003ff0075a7 */ /* 0x000e640008001105 */
[----:B-1----:R-:W-:Y:S05]  /*3590*/  @!P0 BRA `(.L_x_63) ;  /* 0x0000006400388947 */ /* 0x002fea0003800000 */
.L_x_62:
[----:B------:R-:W-:Y:S01]  /*35a0*/  UISETP.NE.AND UP0, UPT, UR22, 0x1, UPT ;  /* 0x000000011600788c */ /* 0x000fe2000bf05270 */
[----:B------:R-:W-:Y:S01]  /*35b0*/  PLOP3.LUT P2, PT, PT, PT, PT, 0x80, 0x8 ;  /* 0x000000000008781c */ /* 0x000fe20003f4f070 */
[----:B------:R-:W-:Y:S02]  /*35c0*/  UIADD3 UR4, UPT, UPT, UR10, 0x1, URZ ;  /* 0x000000010a047890 */ /* 0x000fe4000fffe0ff */
[----:B------:R-:W-:Y:S02]  /*35d0*/  UIADD3 UR25, UPT, UPT, UR5, 0x18, URZ ;  /* 0x0000001805197890 */ /* 0x000fe4000fffe0ff */
[----:B------:R-:W-:Y:S01]  /*35e0*/  UISETP.NE.AND UP1, UPT, UR4, 0x3, UPT ;  /* 0x000000030400788c */ /* 0x000fe2000bf25270 */
[----:B------:R-:W-:Y:S01]  /*35f0*/  PLOP3.LUT P0, PT, PT, PT, UP0, 0x80, 0x8 ;  /* 0x000000000008781c */ /* 0x000fe20003f0f008 */
[----:B------:R-:W-:Y:S02]  /*3600*/  UIADD3 UR22, UPT, UPT, UR22, -0x1, URZ ;  /* 0xffffffff16167890 */ /* 0x000fe4000fffe0ff */
[----:B------:R-:W-:Y:S02]  /*3610*/  USEL UR6, URZ, 0x1, UP1 ;  /* 0x00000001ff067887 */ /* 0x000fe40008800000 */
[----:B------:R-:W-:Y:S01]  /*3620*/  USEL UR24, UR4, URZ, UP1 ;  /* 0x000000ff04187287 */ /* 0x000fe20008800000 */
[----:B------:R-:W-:Y:S01]  /*3630*/  UMOV UR7, 0x40004040 ;  /* 0x4000404000077882 */ /* 0x000fe20000000000 */
[----:B------:R-:W-:Y:S02]  /*3640*/  UMOV UR5, 0x40004040 ;  /* 0x4000404000057882 */ /* 0x000fe40000000000 */
[----:B------:R-:W-:Y:S01]  /*3650*/  @UP0 ULEA UR4, UR24, UR26, 0x3 ;  /* 0x0000001a18040291 */ /* 0x000fe2000f8e18ff */
[----:B------:R-:W-:Y:S01]  /*3660*/  LOP3.LUT R8, R8, UR6, RZ, 0x3c, !PT ;  /* 0x0000000608087c12 */ /* 0x000fe2000f8e3cff */
[----:B------:R-:W-:Y:S01]  /*3670*/  ULEA UR6, UR10, UR29, 0xb ;  /* 0x0000001d0a067291 */ /* 0x000fe2000f8e58ff */
[----:B------:R-:W-:Y:S02]  /*3680*/  UMOV UR21, 0x40004040 ;  /* 0x4000404000157882 */ /* 0x000fe40000000000 */
[----:B-1----:R-:W-:Y:S01]  /*3690*/  @P0 SHF.L.U32 R0, R8, 0x1f, RZ ;  /* 0x0000001f08000819 */ /* 0x002fe200000006ff */
[----:B------:R-:W-:Y:S02]  /*36a0*/  UIADD3 UR20, UPT, UPT, UR6, 0x2, URZ ;  /* 0x0000000206147890 */ /* 0x000fe4000fffe0ff */
[----:B------:R-:W-:Y:S01]  /*36b0*/  UIADD3 UR16, UPT, UPT, UR6, 0x4, URZ ;  /* 0x0000000406107890 */ /* 0x000fe2000fffe0ff */
[----:B------:R2:W3:Y:S01]  /*36c0*/  @P0 SYNCS.PHASECHK.TRANS64.TRYWAIT P2, [UR4], R0 ;  /* 0x00000000ff0005a7 */ /* 0x0004e20008041104 */
[----:B------:R-:W-:Y:S02]  /*36d0*/  ULEA UR4, UR10, UR28, 0x9 ;  /* 0x0000001c0a047291 */ /* 0x000fe4000f8e48ff */
[----:B------:R-:W-:Y:S02]  /*36e0*/  UIADD3 UR12, UPT, UPT, UR6, 0x6, URZ ;  /* 0x00000006060c7890 */ /* 0x000fe4000fffe0ff */
[----:B------:R-:W-:Y:S02]  /*36f0*/  UIADD3 UR18, UPT, UPT, UR4, 0x2, URZ ;  /* 0x0000000204127890 */ /* 0x000fe4000fffe0ff */
[----:B------:R-:W-:Y:S02]  /*3700*/  UIADD3 UR14, UPT, UPT, UR4, 0x4, URZ ;  /* 0x00000004040e7890 */ /* 0x000fe4000fffe0ff */
[----:B------:R-:W-:Y:S01]  /*3710*/  UIADD3 UR8, UPT, UPT, UR4, 0x6, URZ ;  /* 0x0000000604087890 */ /* 0x000fe2000fffe0ff */
[----:B------:R2:W-:Y:S01]  /*3720*/  UTCQMMA gdesc[UR4], gdesc[UR6], tmem[UR11], tmem[UR38], idesc[UR39], UP2 ;  /* 0x00ff2606040075ea */ /* 0x0005e2000900030b */
[----:B------:R-:W-:Y:S01]  /*3730*/  UPLOP3.LUT UP2, UPT, UPT, UPT, UPT, 0x80, 0x8 ;  /* 0x000000000008789c */ /* 0x000fe20003f4f070 */
[----:B------:R-:W-:Y:S01]  /*3740*/  UMOV UR19, 0x40004040 ;  /* 0x4000404000137882 */ /* 0x000fe20000000000 */
[----:B------:R-:W-:Y:S01]  /*3750*/  UMOV UR17, 0x40004040 ;  /* 0x4000404000117882 */ /* 0x000fe20000000000 */
[----:B------:R2:W-:Y:S01]  /*3760*/  UTCQMMA gdesc[UR18], gdesc[UR20], tmem[UR11], tmem[UR36], idesc[UR37], UPT ;  /* 0x00ff2414120075ea */ /* 0x0005e2000b80030b */
[----:B------:R-:W-:Y:S01]  /*3770*/  UMOV UR15, 0x40004040 ;  /* 0x40004040000f7882 */ /* 0x000fe20000000000 */
[----:B------:R-:W-:Y:S01]  /*3780*/  UMOV UR13, 0x40004040 ;  /* 0x40004040000d7882 */ /* 0x000fe20000000000 */
[----:B------:R-:W-:Y:S01]  /*3790*/  UMOV UR9, 0x40004040 ;  /* 0x4000404000097882 */ /* 0x000fe20000000000 */
[----:B------:R2:W-:Y:S01]  /*37a0*/  UTCQMMA gdesc[UR14], gdesc[UR16], tmem[UR11], tmem[UR34], idesc[UR35], UPT ;  /* 0x00ff22100e0075ea */ /* 0x0005e2000b80030b */
[----:B------:R2:W-:Y:S01]  /*37b0*/  UTCQMMA gdesc[UR8], gdesc[UR12], tmem[UR11], tmem[UR32], idesc[UR33], UPT ;  /* 0x00ff200c080075ea */ /* 0x0005e2000b80030b */
[----:B------:R2:W-:Y:S01]  /*37c0*/  UTCBAR.MULTICAST [UR25], URZ, UR27 ;  /* 0x000000ff190073e9 */ /* 0x0005e2000800081b */
[----:B------:R-:W-:Y:S01]  /*37d0*/  UMOV UR10, UR24 ;  /* 0x00000018000a7c82 */ /* 0x000fe20008000000 */
[----:B------:R-:W-:Y:S05]  /*37e0*/  BRA.U UP3, `(.L_x_64) ;  /* 0xfffffffd03507547 */ /* 0x000fea000b83ffff */
.L_x_61:
[----:B--2---:R-:W-:Y:S01]  /*37f0*/  UIADD3 UR4, UPT, UPT, UR30, 0x1, URZ ;  /* 0x000000011e047890 */ /* 0x004fe2000fffe0ff */
[C---:B------:R-:W-:Y:S01]  /*3800*/  ISETP.NE.AND P0, PT, R10.reuse, 0x2, PT ;  /* 0x000000020a00780c */ /* 0x040fe20003f05270 */
[----:B------:R-:W-:Y:S02]  /*3810*/  UIADD3 UR5, UPT, UPT, UR31, 0xa0, URZ ;  /* 0x000000a01f057890 */ /* 0x000fe4000fffe0ff */
[----:B------:R-:W-:Y:S01]  /*3820*/  UISETP.NE.AND UP0, UPT, UR4, 0x4, UPT ;  /* 0x000000040400788c */ /* 0x000fe2000bf05270 */
[----:B-1----:R-:W-:Y:S02]  /*3830*/  SEL R0, RZ, 0x1, P0 ;  /* 0x00000001ff007807 */ /* 0x002fe40000000000 */
[----:B------:R-:W-:Y:S01]  /*3840*/  SEL R10, R10, RZ, P0 ;  /* 0x000000ff0a0a7207 */ /* 0x000fe20000000000 */
[----:B------:R-:W-:Y:S01]  /*3850*/  USEL UR6, URZ, 0x1, UP0 ;  /* 0x00000001ff067887 */ /* 0x000fe20008000000 */
[----:B------:R-:W-:Y:S01]  /*3860*/  LOP3.LUT R9, R9, R0, RZ, 0x3c, !PT ;  /* 0x0000000009097212 */ /* 0x000fe200078e3cff */
[----:B------:R-:W-:Y:S01]  /*3870*/  USEL UR30, UR4, URZ, UP0 ;  /* 0x000000ff041e7287 */ /* 0x000fe20008000000 */
[----:B------:R1:W-:Y:S03]  /*3880*/  UTCBAR [UR5], URZ ;  /* 0x000000ff050073e9 */ /* 0x0003e600080000ff */
[----:B------:R-:W-:Y:S01]  /*3890*/  LOP3.LUT R11, R11, UR6, RZ, 0x3c, !PT ;  /* 0x000000060b0b7c12 */ /* 0x000fe2000f8e3cff */
[----:B------:R-:W-:Y:S07]  /*38a0*/  @P1 BRA `(.L_x_65) ;  /* 0xfffffff800881947 */ /* 0x000fee000383ffff */
[----:B------:R-:W2:Y:S01]  /*38b0*/  S2UR UR8, SR_CgaCtaId ;  /* 0x00000000000879c3 */ /* 0x000ea20000008800 */
[----:B------:R-:W-:Y:S01]  /*38c0*/  ELECT P0, URZ, PT ;  /* 0x0000000000ff782f */ /* 0x000fe20003800000 */
[----:B------:R-:W-:Y:S01]  /*38d0*/  IMAD.MOV.U32 R0, RZ, RZ, 0x1 ;  /* 0x00000001ff007424 */ /* 0x000fe200078e00ff */
[----:B------:R-:W-:Y:S01]  /*38e0*/  UIADD3 UR26, UPT, UPT, UR26, 0xc0, URZ ;  /* 0x000000c01a1a7890 */ /* 0x000fe2000fffe0ff */
[----:B------:R-:W-:Y:S01]  /*38f0*/  SHF.L.U32 R3, R11, 0x1f, RZ ;  /* 0x0000001f0b037819 */ /* 0x000fe200000006ff */
[----:B------:R-:W-:-:S03]  /*3900*/  UMOV UR4, 0x40 ;  /* 0x0000004000047882 */ /* 0x000fc60000000000 */
[----:B------:R-:W-:Y:S01]  /*3910*/  UVIRTCOUNT.DEALLOC.SMPOOL 0x80 ;  /* 0x000000800000784c */ /* 0x000fe20000000000 */
[----:B--2---:R-:W-:Y:S02]  /*3920*/  ULEA UR8, UR8, UR4, 0x18 ;  /* 0x0000000408087291 */ /* 0x004fe4000f8ec0ff */
[----:B------:R-:W-:-:S07]  /*3930*/  ULEA UR4, UR30, UR26, 0x3 ;  /* 0x0000001a1e047291 */ /* 0x000fce000f8e18ff */
[----:B------:R2:W-:Y:S02]  /*3940*/  @P0 STS.U8 [UR8+0x1c], R0 ;  /* 0x00001c00ff000988 */ /* 0x0005e40008000008 */
[----:B------:R-:W4:Y:S02]  /*3950*/  SYNCS.PHASECHK.TRANS64.TRYWAIT P0, [UR4], R3 ;  /* 0x00000003ff0075a7 */ /* 0x000f240008001104 */
[----:B--2-4-:R-:W-:Y:S05]  /*3960*/  @!P0 BRA `(.L_x_66) ;  /* 0x00000060005c8947 */ /* 0x014fea0003800000 */
.L_x_149:
[----:B------:R-:W-:-:S04]  /*3970*/  UIADD3 UR4, UPT, UPT, UR30, 0x1, URZ ;  /* 0x000000011e047890 */ /* 0x000fc8000fffe0ff */
[----:B------:R-:W-:-:S04]  /*3980*/  UISETP.NE.AND UP0, UPT, UR4, 0x4, UPT ;  /* 0x000000040400788c */ /* 0x000fc8000bf05270 */
[----:B------:R-:W-:Y:S02]  /*3990*/  USEL UR6, URZ, 0x1, UP0 ;  /* 0x00000001ff067887 */ /* 0x000fe40008000000 */
[----:B------:R-:W-:-:S04]  /*39a0*/  USEL UR4, UR4, URZ, UP0 ;  /* 0x000000ff04047287 */ /* 0x000fc80008000000 */
[----:B-1----:R-:W-:Y:S01]  /*39b0*/  ULEA UR5, UR4, UR26, 0x3 ;  /* 0x0000001a04057291 */ /* 0x002fe2000f8e18ff */
[----:B------:R-:W-:-:S04]  /*39c0*/  LOP3.LUT R2, R11, UR6, RZ, 0x3c, !PT ;  /* 0x000000060b027c12 */ /* 0x000fc8000f8e3cff */
[----:B--2---:R-:W-:-:S04]  /*39d0*/  SHF.L.U32 R3, R2, 0x1f, RZ ;  /* 0x0000001f02037819 */ /* 0x004fc800000006ff */
[----:B------:R-:W1:Y:S02]  /*39e0*/  SYNCS.PHASECHK.TRANS64.TRYWAIT P0, [UR5], R3 ;  /* 0x00000003ff0075a7 */ /* 0x000e640008001105 */
[----:B-1----:R-:W-:Y:S05]  /*39f0*/  @!P0 BRA `(.L_x_67) ;  /* 0x0000006000508947 */ /* 0x002fea0003800000 */
.L_x_151:
        /* <DEDUP_REMOVED lines=9> */
.L_x_153:
[----:B------:R-:W-:-:S04]  /*3a90*/  UIADD3 UR4, UPT, UPT, UR4, 0x1, URZ ;  /* 0x0000000104047890 */ /* 0x000fc8000fffe0ff */
[----:B------:R-:W-:-:S04]  /*3aa0*/  UISETP.NE.AND UP0, UPT, UR4, 0x4, UPT ;  /* 0x000000040400788c */ /* 0x000fc8000bf05270 */
[----:B------:R-:W-:Y:S02]  /*3ab0*/  USEL UR5, URZ, 0x1, UP0 ;  /* 0x00000001ff057887 */ /* 0x000fe40008000000 */
[----:B------:R-:W-:-:S04]  /*3ac0*/  USEL UR4, UR4, URZ, UP0 ;  /* 0x000000ff04047287 */ /* 0x000fc80008000000 */
[----:B------:R-:W-:Y:S01]  /*3ad0*/  ULEA UR4, UR4, UR26, 0x3 ;  /* 0x0000001a04047291 */ /* 0x000fe2000f8e18ff */
[----:B-1----:R-:W-:-:S04]  /*3ae0*/  LOP3.LUT R3, R2, UR5, RZ, 0x3c, !PT ;  /* 0x0000000502037c12 */ /* 0x002fc8000f8e3cff */
[----:B------:R-:W-:-:S04]  /*3af0*/  SHF.L.U32 R3, R3, 0x1f, RZ ;  /* 0x0000001f03037819 */ /* 0x000fc800000006ff */
[----:B------:R-:W1:Y:S02]  /*3b00*/  SYNCS.PHASECHK.TRANS64.TRYWAIT P0, [UR4], R3 ;  /* 0x00000003ff0075a7 */ /* 0x000e640008001104 */
[----:B-1----:R-:W-:Y:S05]  /*3b10*/  @!P0 BRA `(.L_x_69) ;  /* 0x0000006000388947 */ /* 0x002fea0003800000 */
.L_x_155:
[----:B------:R-:W-:Y:S01]  /*3b20*/  NOP ;  /* 0x0000000000007918 */ /* 0x000fe20000000000 */
[----:B-1----:R-:W1:Y:S01]  /*3b30*/  LDS R0, [UR8+0x14] ;  /* 0x00001408ff007984 */ /* 0x002e620008000800 */
[----:B------:R-:W-:Y:S01]  /*3b40*/  ULOP3.LUT UR4, UR42, 0xffff, URZ, 0xc0, !UPT ;  /* 0x0000ffff2a047892 */ /* 0x000fe2000f8ec0ff */
[----:B------:R-:W-:Y:S01]  /*3b50*/  UMOV UR5, 0xffff ;  /* 0x0000ffff00057882 */ /* 0x000fe20000000000 */
[----:B------:R-:W-:Y:S02]  /*3b60*/  UMOV UR6, 0x1 ;  /* 0x0000000100067882 */ /* 0x000fe40000000000 */
[----:B------:R-:W-:-:S04]  /*3b70*/  USHF.R.U32.HI UR4, URZ, 0x5, UR4 ;  /* 0x00000005ff047899 */ /* 0x000fc80008011604 */
[----:B------:R-:W-:Y:S02]  /*3b80*/  USHF.L.U32 UR5, UR5, UR4, URZ ;  /* 0x0000000405057299 */ /* 0x000fe400080006ff */
[----:B------:R-:W-:-:S04]  /*3b90*/  USHF.L.U32 UR4, UR6, UR4, URZ ;  /* 0x0000000406047299 */ /* 0x000fc800080006ff */
[----:B-1----:R-:W-:-:S04]  /*3ba0*/  LOP3.LUT R0, R0, UR5, RZ, 0xc0, !PT ;  /* 0x0000000500007c12 */ /* 0x002fc8000f8ec0ff */
[----:B------:R-:W-:-:S13]  /*3bb0*/  ISETP.NE.AND P0, PT, R0, UR5, PT ;  /* 0x0000000500007c0c */ /* 0x000fda000bf05270 */
[----:B------:R-:W-:Y:S05]  /*3bc0*/  @P0 BRA `(.L_x_70) ;  /* 0x0000000000580947 */ /* 0x000fea0003800000 */
[----:B------:R-:W1:Y:S02]  /*3bd0*/  LDS R0, [UR8+0x18] ;  /* 0x00001808ff007984 */ /* 0x000e640008000800 */
[----:B-1----:R-:W-:-:S04]  /*3be0*/  LOP3.LUT R0, R0, UR4, RZ, 0xc0, !PT ;  /* 0x0000000400007c12 */ /* 0x002fc8000f8ec0ff */
[----:B------:R-:W-:-:S13]  /*3bf0*/  ISETP.NE.AND P0, PT, R0, UR4, PT ;  /* 0x0000000400007c0c */ /* 0x000fda000bf05270 */
[----:B------:R-:W-:Y:S05]  /*3c00*/  @P0 BRA `(.L_x_71) ;  /* 0x00000000003c0947 */ /* 0x000fea0003800000 */
[----:B------:R-:W1:Y:S01]  /*3c10*/  S2R R2, SR_LANEID ;  /* 0x0000000000027919 */ /* 0x000e620000000000 */
[----:B------:R-:W-:Y:S01]  /*3c20*/  ULOP3.LUT UR5, URZ, UR5, URZ, 0x33, !UPT ;  /* 0x00000005ff057292 */ /* 0x000fe2000f8e33ff */
[----:B------:R-:W-:Y:S01]  /*3c30*/  LOP3.LUT R4, RZ, UR4, RZ, 0x33, !PT ;  /* 0x00000004ff047c12 */ /* 0x000fe2000f8e33ff */
[----:B------:R-:W-:Y:S02]  /*3c40*/  VOTEU.ANY UR4, UPT, PT ;  /* 0x0000000000047886 */ /* 0x000fe400038e0100 */
[----:B------:R-:W-:Y:S01]  /*3c50*/  UFLO.U32 UR4, UR4 ;  /* 0x00000004000472bd */ /* 0x000fe200080e0000 */
[----:B------:R-:W2:Y:S01]  /*3c60*/  REDUX UR6, R4 ;  /* 0x00000000040673c4 */ /* 0x000ea20000000000 */
[----:B------:R-:W-:-:S06]  /*3c70*/  IMAD.U32 R0, RZ, RZ, UR5 ;  /* 0x00000005ff007e24 */ /* 0x000fcc000f8e00ff */
[----:B------:R4:W-:Y:S01]  /*3c80*/  UTCATOMSWS.AND URZ, UR5 ;  /* 0x0000000500ff79e3 */ /* 0x0009e20008000000 */
[----:B------:R-:W3:Y:S01]  /*3c90*/  REDUX UR7, R0 ;  /* 0x00000000000773c4 */ /* 0x000ee20000000000 */
[----:B-1----:R-:W-:Y:S01]  /*3ca0*/  ISETP.EQ.U32.AND P0, PT, R2, UR4, PT ;  /* 0x0000000402007c0c */ /* 0x002fe2000bf02070 */
[----:B--2---:R-:W-:Y:S01]  /*3cb0*/  IMAD.U32 R2, RZ, RZ, UR6 ;  /* 0x00000006ff027e24 */ /* 0x004fe2000f8e00ff */
[----:B---3--:R-:W-:-:S11]  /*3cc0*/  MOV R3, UR7 ;  /* 0x0000000700037c02 */ /* 0x008fd60008000f00 */
[----:B------:R4:W-:Y:S04]  /*3cd0*/  @P0 ATOMS.AND RZ, [UR8+0x14], R3 ;  /* 0x00001403ffff098c */ /* 0x0009e8000a800008 */
[----:B------:R4:W-:Y:S01]  /*3ce0*/  @P0 ATOMS.AND RZ, [UR8+0x18], R2 ;  /* 0x00001802ffff098c */ /* 0x0009e2000a800008 */
[----:B------:R-:W-:Y:S05]  /*3cf0*/  BRA `(.L_x_72) ;  /* 0x0000000000147947 */ /* 0x000fea0003800000 */
.L_x_71:
[----:B------:R-:W-:Y:S02]  /*3d00*/  MOV R2, 0x3d20 ;  /* 0x00003d2000027802 */ /* 0x000fe40000000f00 */
[----:B---3-5:R-:W-:Y:S05]  /*3d10*/  CALL.REL.NOINC `($__internal_0_$__cuda_sm10x_tcgen05_guardrail_trap_col_being_dealloced_not_returned_by_alloc) ;  /* 0x00000064001c7944 */ /* 0x028fea0003c00000 */
[----:B------:R-:W-:Y:S05]  /*3d20*/  BRA `(.L_x_72) ;  /* 0x0000000000087947 */ /* 0x000fea0003800000 */
.L_x_70:
[----:B------:R-:W-:Y:S02]  /*3d30*/  MOV R2, 0x3d50 ;  /* 0x00003d5000027802 */ /* 0x000fe40000000f00 */
[----:B---3-5:R-:W-:Y:S05]  /*3d40*/  CALL.REL.NOINC `($__internal_2_$__cuda_sm10x_tcgen05_guardrail_trap_unallocated_columns_being_dealloced) ;  /* 0x0000006400287944 */ /* 0x028fea0003c00000 */
.L_x_72:
[----:B------:R-:W-:Y:S01]  /*3d50*/  NOP ;  /* 0x0000000000007918 */ /* 0x000fe20000000000 */
[----:B----4-:R-:W-:Y:S05]  /*3d60*/  EXIT ;  /* 0x000000000000794d */ /* 0x010fea0003800000 */
.L_x_54:
[----:B------:R-:W-:-:S09]  /*3d70*/  UISETP.NE.OR UP0, UPT, UR17, 0x3, !UP3 ;  /* 0x000000031100788c */ /* 0x000fd2000df05670 */
[----:B------:R-:W-:Y:S05]  /*3d80*/  BRA.U UP0, `(.L_x_73) ;  /* 0x0000001100587547 */ /* 0x000fea000b800000 */
[----:B------:R-:W1:Y:S01]  /*3d90*/  S2UR UR10, SR_CgaCtaId ;  /* 0x00000000000a79c3 */ /* 0x000e620000008800 */
[----:B------:R-:W2:Y:S01]  /*3da0*/  LDCU UR31, c[0x0][0x370] ;  /* 0x00006e00ff1f77ac */ /* 0x000ea20008000800 */
[----:B------:R-:W-:Y:S02]  /*3db0*/  HFMA2 R13, -RZ, RZ, 0, 0 ;  /* 0x00000000ff0d7431 */ /* 0x000fe400000001ff */
[----:B------:R-:W-:Y:S01]  /*3dc0*/  IMAD.MOV.U32 R15, RZ, RZ, 0x1 ;  /* 0x00000001ff0f7424 */ /* 0x000fe200078e00ff */
[----:B------:R-:W-:Y:S01]  /*3dd0*/  MOV R7, 0x1000 ;  /* 0x0000100000077802 */ /* 0x000fe20000000f00 */
[----:B------:R-:W2:Y:S01]  /*3de0*/  LDCU.128 UR44, c[0x0][0xb10] ;  /* 0x00016200ff2c77ac */ /* 0x000ea20008000c00 */
[----:B------:R-:W-:Y:S01]  /*3df0*/  IMAD.MOV.U32 R14, RZ, RZ, RZ ;  /* 0x000000ffff0e7224 */ /* 0x000fe200078e00ff */
[----:B------:R-:W3:Y:S01]  /*3e00*/  LDC.64 R16, c[0x0][0x348] ;  /* 0x0000d200ff107b82 */ /* 0x000ee20000000a00 */
[----:B------:R-:W4:Y:S01]  /*3e10*/  LDCU UR30, c[0x0][0x374] ;  /* 0x00006e80ff1e77ac */ /* 0x000f220008000800 */
[----:B------:R-:W1:Y:S06]  /*3e20*/  LDCU UR15, c[0x0][0xb0c] ;  /* 0x00016180ff0f77ac */ /* 0x000e6c0008000800 */
[----:B------:R-:W3:Y:S01]  /*3e30*/  LDC.64 R2, c[0x0][0x888] ;  /* 0x00022200ff027b82 */ /* 0x000ee20000000a00 */
[----:B------:R-:W3:Y:S01]  /*3e40*/  LDCU UR49, c[0x0][0xb20] ;  /* 0x00016400ff3177ac */ /* 0x000ee20008000800 */
[----:B------:R-:W3:Y:S06]  /*3e50*/  LDCU UR4, c[0x0][0xb30] ;  /* 0x00016600ff0477ac */ /* 0x000eec0008000800 */
[----:B------:R-:W3:Y:S01]  /*3e60*/  LDC.64 R4, c[0x0][0x890] ;  /* 0x00022400ff047b82 */ /* 0x000ee20000000a00 */
[----:B------:R-:W-:Y:S01]  /*3e70*/  UMOV UR21, 0x400 ;  /* 0x0000040000157882 */ /* 0x000fe20000000000 */
[----:B--2---:R-:W-:-:S02]  /*3e80*/  UIMAD.WIDE.U32 UR6, UR31, UR44, URZ ;  /* 0x0000002c1f0672a5 */ /* 0x004fc4000f8e00ff */
[----:B----4-:R-:W-:Y:S02]  /*3e90*/  UIMAD.WIDE.U32 UR8, UR30, UR47, URZ ;  /* 0x0000002f1e0872a5 */ /* 0x010fe4000f8e00ff */
[----:B-1----:R-:W-:Y:S02]  /*3ea0*/  ULEA UR21, UR10, UR21, 0x18 ;  /* 0x000000150a157291 */ /* 0x002fe4000f8ec0ff */
[----:B------:R-:W-:Y:S02]  /*3eb0*/  UPLOP3.LUT UP3, UPT, UPT, UPT, UPT, 0x40, 0x4 ;  /* 0x000000000004789c */ /* 0x000fe40003f6e870 */
[----:B------:R-:W-:Y:S02]  /*3ec0*/  UIADD3 UR37, UPT, UPT, UR21, 0x48, URZ ;  /* 0x0000004815257890 */ /* 0x000fe4000fffe0ff */
[----:B------:R-:W-:Y:S02]  /*3ed0*/  UIADD3 UR33, UPT, UPT, UR21, 0x30, URZ ;  /* 0x0000003015217890 */ /* 0x000fe4000fffe0ff */
[----:B------:R-:W-:-:S02]  /*3ee0*/  UIADD3 UR25, UPT, UPT, UR21, 0x38, URZ ;  /* 0x0000003815197890 */ /* 0x000fc4000fffe0ff */
[----:B------:R-:W-:Y:S01]  /*3ef0*/  UIADD3 UR17, UPT, UPT, UR21, 0x40, URZ ;  /* 0x0000004015117890 */ /* 0x000fe2000fffe0ff */
[----:B------:R-:W-:Y:S01]  /*3f00*/  UMOV UR6, UR7 ;  /* 0x0000000700067c82 */ /* 0x000fe20008000000 */
[----:B------:R-:W-:Y:S01]  /*3f10*/  UMOV UR41, UR9 ;  /* 0x0000000900297c82 */ /* 0x000fe20008000000 */
[----:B------:R-:W-:Y:S02]  /*3f20*/  UISETP.GE.AND UP0, UPT, UR42, 0x1, UPT ;  /* 0x000000012a00788c */ /* 0x000fe4000bf06270 */
[----:B------:R-:W-:Y:S01]  /*3f30*/  UISETP.NE.AND UP4, UPT, UR42, 0x1, UPT ;  /* 0x000000012a00788c */ /* 0x000fe2000bf85270 */
[----:B------:R-:W1:Y:S01]  /*3f40*/  LDCU.64 UR22, c[0x0][0xb28] ;  /* 0x00016500ff1677ac */ /* 0x000e620008000a00 */
[----:B------:R-:W-:Y:S02]  /*3f50*/  UISETP.NE.AND UP6, UPT, UR15, 0x1, UPT ;  /* 0x000000010f00788c */ /* 0x000fe4000bfc5270 */
[----:B------:R-:W-:Y:S02]  /*3f60*/  UISETP.NE.AND UP5, UPT, UR46, 0x1, UPT ;  /* 0x000000012e00788c */ /* 0x000fe4000bfa5270 */
[----:B------:R-:W-:-:S02]  /*3f70*/  UPRMT UR37, UR10, 0x654, UR37 ;  /* 0x000006540a257896 */ /* 0x000fc40008000025 */
[----:B------:R-:W-:Y:S02]  /*3f80*/  USHF.R.U32.HI UR43, URZ, UR45, UR6 ;  /* 0x0000002dff2b7299 */ /* 0x000fe40008011606 */
[----:B------:R-:W-:Y:S02]  /*3f90*/  UPRMT UR40, UR10, 0x654, UR33 ;  /* 0x000006540a287896 */ /* 0x000fe40008000021 */
[----:B------:R-:W-:Y:S02]  /*3fa0*/  UPRMT UR39, UR10, 0x654, UR25 ;  /* 0x000006540a277896 */ /* 0x000fe40008000019 */
[----:B------:R-:W-:Y:S02]  /*3fb0*/  UPRMT UR38, UR10, 0x654, UR17 ;  /* 0x000006540a267896 */ /* 0x000fe40008000011 */
[----:B---3--:R-:W-:Y:S02]  /*3fc0*/  USHF.R.U32.HI UR41, URZ, UR49, UR41 ;  /* 0x00000031ff297299 */ /* 0x008fe40008011629 */
[----:B------:R-:W-:-:S11]  /*3fd0*/  UISETP.NE.AND UP2, UPT, UR4, 0x1, UPT ;  /* 0x000000010400788c */ /* 0x000fd6000bf45270 */
.L_x_84:
[C---:B------:R-:W-:Y:S02]  /*3fe0*/  LEA R12, R14.reuse, UR21, 0x3 ;  /* 0x000000150e0c7c11 */ /* 0x040fe4000f8e18ff */
[----:B------:R-:W-:Y:S02]  /*3ff0*/  SHF.L.U32 R9, R13, 0x1f, RZ ;  /* 0x0000001f0d097819 */ /* 0x000fe400000006ff */
[----:B------:R-:W-:Y:S02]  /*4000*/  LEA R10, R14, UR21, 0x4 ;  /* 0x000000150e0a7c11 */ /* 0x000fe4000f8e20ff */
[----:B--2---:R-:W2:Y:S02]  /*4010*/  SYNCS.PHASECHK.TRANS64.TRYWAIT P0, [R12+URZ+0x80], R9 ;  /* 0x000080090c0075a7 */ /* 0x004ea400080011ff */
[----:B--2---:R-:W-:Y:S05]  /*4020*/  @!P0 BRA `(.L_x_74) ;  /* 0x0000005c000c8947 */ /* 0x004fea0003800000 */
.L_x_156:
[----:B--2---:R-:W2:Y:S01]  /*4030*/  LDS.128 R8, [R10+0x110] ;  /* 0x000110000a087984 */ /* 0x004ea20000000c00 */
[----:B------:R-:W-:Y:S01]  /*4040*/  UISETP.GE.AND UP0, UPT, UR42, 0x1, UPT ;  /* 0x000000012a00788c */ /* 0x000fe2000bf06270 */
[----:B------:R-:W-:Y:S01]  /*4050*/  @!PT LDS RZ, [RZ] ;  /* 0x00000000fffff984 */ /* 0x000fe20000000800 */
[----:B------:R-:W-:Y:S01]  /*4060*/  @!PT LDS RZ, [RZ] ;  /* 0x00000000fffff984 */ /* 0x000fe20000000800 */
[----:B------:R-:W-:Y:S01]  /*4070*/  @!PT LDS RZ, [RZ] ;  /* 0x00000000fffff984 */ /* 0x000fe20000000800 */
[----:B------:R-:W-:Y:S01]  /*4080*/  @!PT LDS RZ, [RZ] ;  /* 0x00000000fffff984 */ /* 0x000fe20000000800 */
[----:B------:R3:W-:Y:S06]  /*4090*/  MEMBAR.ALL.CTA ;  /* 0x0000000000007992 */ /* 0x0007ec0000008000 */
[----:B---3--:R-:W3:Y:S01]  /*40a0*/  FENCE.VIEW.ASYNC.S ;  /* 0x00000000000073c6 */ /* 0x008ee20000000000 */
[----:B--2---:R-:W-:Y:S11]  /*40b0*/  LOP3.LUT P0, RZ, R10, 0x1, RZ, 0xc0, !PT ;  /* 0x000000010aff7812 */ /* 0x004ff6000780c0ff */
[----:B------:R-:W-:Y:S02]  /*40c0*/  @!UPT UIADD3 URZ, UPT, UPT, URZ, URZ, URZ ;  /* 0x000000fffffff290 */ /* 0x000fe4000fffe0ff */
[----:B---3--:R-:W-:Y:S01]  /*40d0*/  VOTEU.ANY UP1, P0 ;  /* 0x0000000000ff7886 */ /* 0x008fe20000020100 */
[----:B------:R-:W-:Y:S11]  /*40e0*/  PLOP3.LUT P0, PT, PT, PT, UP1, 0x80, 0x8 ;  /* 0x000000000008781c */ /* 0x000ff60003f0f018 */
[----:B------:R-:W-:Y:S02]  /*40f0*/  @!UPT UIADD3 URZ, UPT, UPT, URZ, URZ, URZ ;  /* 0x000000fffffff290 */ /* 0x000fe4000fffe0ff */
[----:B------:R-:W-:Y:S02]  /*4100*/  @P0 SHF.R.U32.HI R0, RZ, 0x10, R9 ;  /* 0x00000010ff000819 */ /* 0x000fe40000011609 */
[----:B------:R-:W-:Y:S02]  /*4110*/  @P0 MOV R6, R8 ;  /* 0x0000000800060202 */ /* 0x000fe40000000f00 */
[----:B------:R-:W-:Y:S01]  /*4120*/  @P0 R2UR UR4, R0 ;  /* 0x00000000000402ca */ /* 0x000fe200000e0000 */
[----:B------:R-:W-:Y:S01]  /*4130*/  VIADD R0, R12, 0x90 ;  /* 0x000000900c007836 */ /* 0x000fe20000000000 */
[----:B------:R-:W-:Y:S02]  /*4140*/  @P0 LOP3.LUT R8, R9, 0xffff, RZ, 0xc0, !PT ;  /* 0x0000ffff09080812 */ /* 0x000fe400078ec0ff */
[----:B------:R-:W-:Y:S02]  /*4150*/  @P0 R2UR UR6, R6 ;  /* 0x00000000060602ca */ /* 0x000fe400000e0000 */
[----:B------:R-:W-:Y:S02]  /*4160*/  PRMT R0, RZ, 0x654, R0 ;  /* 0x00000654ff007816 */ /* 0x000fe40000000000 */
[----:B------:R-:W-:Y:S02]  /*4170*/  @P0 R2UR UR5, R8 ;  /* 0x00000000080502ca */ /* 0x000fe400000e0000 */
[----:B------:R2:W-:Y:S03]  /*4180*/  SYNCS.ARRIVE.TRANS64.RED.A1T0 RZ, [R0+URZ], RZ ;  /* 0x000000ff00ff79a7 */ /* 0x0005e600081004ff */
[----:B------:R-:W-:Y:S04]  /*4190*/  @UP1 UMOV UR29, UR4 ;  /* 0x00000004001d1c82 */ /* 0x000fe80008000000 */
[----:B------:R-:W-:Y:S04]  /*41a0*/  @UP1 UMOV UR14, UR6 ;  /* 0x00000006000e1c82 */ /* 0x000fe80008000000 */
[----:B------:R-:W-:Y:S01]  /*41b0*/  @UP1 UMOV UR13, UR5 ;  /* 0x00000005000d1c82 */ /* 0x000fe20008000000 */
[----:B------:R-:W-:Y:S05]  /*41c0*/  BRA.U !UP0, `(.L_x_75) ;  /* 0x0000000108a47547 */ /* 0x000fea000b800000 */
[----:B------:R-:W-:Y:S02]  /*41d0*/  UIMAD.WIDE.U32 UR18, UR13, UR47, URZ ;  /* 0x0000002f0d1272a5 */ /* 0x000fe4000f8e00ff */
[----:B------:R-:W-:Y:S02]  /*41e0*/  UIMAD.WIDE.U32 UR26, UR14, UR44, URZ ;  /* 0x0000002c0e1a72a5 */ /* 0x000fe4000f8e00ff */
[----:B------:R-:W-:Y:S02]  /*41f0*/  USEL UR4, UR30, UR41, !UP5 ;  /* 0x000000291e047287 */ /* 0x000fe4000e800000 */
[----:B------:R-:W-:Y:S02]  /*4200*/  USEL UR7, UR31, UR43, !UP6 ;  /* 0x0000002b1f077287 */ /* 0x000fe4000f000000 */
[----:B-1----:R-:W-:Y:S02]  /*4210*/  UIMAD.WIDE.U32 UR8, UR4, UR22, URZ ;  /* 0x00000016040872a5 */ /* 0x002fe4000f8e00ff */
[----:B------:R-:W-:Y:S01]  /*4220*/  UIMAD.WIDE.U32 UR10, UR7, UR22, URZ ;  /* 0x00000016070a72a5 */ /* 0x000fe2000f8e00ff */
[----:B------:R-:W-:Y:S02]  /*4230*/  UMOV UR5, UR19 ;  /* 0x0000001300057c82 */ /* 0x000fe40008000000 */
[----:B------:R-:W-:Y:S03]  /*4240*/  USHF.R.U32.HI UR6, URZ, UR49, UR5 ;  /* 0x00000031ff067299 */ /* 0x000fe60008011605 */
[----:B------:R-:W-:Y:S01]  /*4250*/  UMOV UR5, UR27 ;  /* 0x0000001b00057c82 */ /* 0x000fe20008000000 */
[----:B------:R-:W-:Y:S02]  /*4260*/  USEL UR6, UR13, UR6, !UP5 ;  /* 0x000000060d067287 */ /* 0x000fe4000e800000 */
[----:B------:R-:W-:Y:S03]  /*4270*/  USHF.R.U32.HI UR12, URZ, UR45, UR5 ;  /* 0x0000002dff0c7299 */ /* 0x000fe60008011605 */
[----:B------:R-:W-:Y:S02]  /*4280*/  UMOV UR5, UR9 ;  /* 0x0000000900057c82 */ /* 0x000fe40008000000 */
[----:B------:R-:W-:Y:S03]  /*4290*/  @UP4 USHF.R.U32.HI UR4, URZ, UR23, UR5 ;  /* 0x00000017ff044299 */ /* 0x000fe60008011605 */
[----:B------:R-:W-:Y:S01]  /*42a0*/  UMOV UR5, UR11 ;  /* 0x0000000b00057c82 */ /* 0x000fe20008000000 */
[----:B------:R-:W-:Y:S02]  /*42b0*/  UIMAD UR4, UR42, UR4, URZ ;  /* 0x000000042a0472a4 */ /* 0x000fe4000f8e02ff */
[----:B------:R-:W-:Y:S02]  /*42c0*/  @UP4 USHF.R.U32.HI UR7, URZ, UR23, UR5 ;  /* 0x00000017ff074299 */ /* 0x000fe40008011605 */
[----:B------:R-:W-:Y:S02]  /*42d0*/  UIMAD.WIDE.U32 UR10, UR6, UR22, URZ ;  /* 0x00000016060a72a5 */ /* 0x000fe4000f8e00ff */
[----:B------:R-:W-:Y:S02]  /*42e0*/  USEL UR5, UR14, UR12, !UP6 ;  /* 0x0000000c0e057287 */ /* 0x000fe4000f000000 */
[----:B------:R-:W-:Y:S02]  /*42f0*/  UIMAD UR8, UR42, UR7, URZ ;  /* 0x000000072a0872a4 */ /* 0x000fe4000f8e02ff */
[----:B------:R-:W-:Y:S03]  /*4300*/  UISETP.GE.AND UP0, UPT, UR6, UR4, UPT ;  /* 0x000000040600728c */ /* 0x000fe6000bf06270 */
[----:B------:R-:W-:Y:S01]  /*4310*/  UMOV UR4, UR11 ;  /* 0x0000000b00047c82 */ /* 0x000fe20008000000 */
[----:B------:R-:W-:Y:S02]  /*4320*/  UISETP.GE.OR UP0, UPT, UR5, UR8, UP0 ;  /* 0x000000080500728c */ /* 0x000fe40008706670 */
[----:B------:R-:W-:Y:S02]  /*4330*/  USHF.R.U32.HI UR4, URZ, UR23, UR4 ;  /* 0x00000017ff047299 */ /* 0x000fe40008011604 */
[----:B------:R-:W-:Y:S02]  /*4340*/  UIMAD.WIDE.U32 UR8, UR5, UR22, URZ ;  /* 0x00000016050872a5 */ /* 0x000fe4000f8e00ff */
[----:B------:R-:W-:Y:S04]  /*4350*/  USEL UR10, UR6, UR4, !UP4 ;  /* 0x00000004060a7287 */ /* 0x000fe8000e000000 */
[----:B------:R-:W-:Y:S01]  /*4360*/  UIADD3 UR11, UPT, UPT, -UR10, URZ, URZ ;  /* 0x000000ff0a0b7290 */ /* 0x000fe2000fffe1ff */
[----:B------:R-:W-:Y:S02]  /*4370*/  @!UP0 UMOV UR4, UR9 ;  /* 0x0000000900048c82 */ /* 0x000fe40008000000 */
[----:B------:R-:W-:Y:S02]  /*4380*/  @!UP0 USHF.R.U32.HI UR4, URZ, UR23, UR4 ;  /* 0x00000017ff048299 */ /* 0x000fe40008011604 */
[----:B------:R-:W-:Y:S02]  /*4390*/  UIMAD UR8, UR42, UR11, UR6 ;  /* 0x0000000b2a0872a4 */ /* 0x000fe4000f8e0206 */
[----:B------:R-:W-:Y:S04]  /*43a0*/  @!UP0 USEL UR4, UR5, UR4, !UP4 ;  /* 0x0000000405048287 */ /* 0x000fe8000e000000 */
[----:B------:R-:W-:Y:S02]  /*43b0*/  @!UP0 UIMAD UR8, UR7, UR8, UR4 ;  /* 0x00000008070882a4 */ /* 0x000fe4000f8e0204 */
[----:B------:R-:W-:Y:S02]  /*43c0*/  @!UP0 UIADD3 UR9, UPT, UPT, UR10, -UR4, URZ ;  /* 0x800000040a098290 */ /* 0x000fe4000fffe0ff */
[----:B------:R-:W-:Y:S02]  /*43d0*/  UIADD3 UR4, UPT, UPT, -UR5, URZ, URZ ;  /* 0x000000ff05047290 */ /* 0x000fe4000fffe1ff */
[----:B------:R-:W-:Y:S02]  /*43e0*/  UIADD3 UR7, UPT, UPT, -UR6, URZ, URZ ;  /* 0x000000ff06077290 */ /* 0x000fe4000fffe1ff */
[----:B------:R-:W-:Y:S02]  /*43f0*/  @!UP0 UIMAD UR6, UR9, UR42, UR5 ;  /* 0x0000002a090682a4 */ /* 0x000fe4000f8e0205 */
[----:B------:R-:W-:Y:S02]  /*4400*/  UIMAD UR14, UR15, UR4, UR14 ;  /* 0x000000040f0e72a4 */ /* 0x000fe4000f8e020e */
[----:B------:R-:W-:Y:S01]  /*4410*/  UIMAD UR13, UR46, UR7, UR13 ;  /* 0x000000072e0d72a4 */ /* 0x000fe2000f8e020d */
[----:B------:R-:W-:Y:S02]  /*4420*/  @!UP0 UMOV UR5, UR8 ;  /* 0x0000000800058c82 */ /* 0x000fe40008000000 */
[----:B------:R-:W-:Y:S02]  /*4430*/  UIMAD UR14, UR5, UR15, UR14 ;  /* 0x0000000f050e72a4 */ /* 0x000fe4000f8e020e */
[----:B------:R-:W-:Y:S11]  /*4440*/  UIMAD UR13, UR6, UR46, UR13 ;  /* 0x0000002e060d72a4 */ /* 0x000ff6000f8e020d */
[----:B------:R-:W-:Y:S01]  /*4450*/  @!UPT UIADD3 URZ, UPT, UPT, URZ, URZ, URZ ;  /* 0x000000fffffff290 */ /* 0x000fe2000fffe0ff */
.L_x_75:
[----:B------:R-:W3:Y:S01]  /*4460*/  @!UP2 LDCU.128 UR8, c[0x0][0xb10] ;  /* 0x00016200ff08a7ac */ /* 0x000ee20008000c00 */
[C---:B------:R-:W-:Y:S02]  /*4470*/  ISETP.NE.U32.AND P1, PT, R4.reuse, RZ, PT ;  /* 0x000000ff0400720c */ /* 0x040fe40003f25070 */
[----:B------:R-:W-:Y:S02]  /*4480*/  ISETP.NE.U32.AND P0, PT, R4, RZ, PT ;  /* 0x000000ff0400720c */ /* 0x000fe40003f05070 */
[C---:B------:R-:W-:Y:S02]  /*4490*/  ISETP.NE.AND.EX P1, PT, R5.reuse, RZ, PT, P1 ;  /* 0x000000ff0500720c */ /* 0x040fe40003f25310 */
[----:B------:R-:W-:Y:S01]  /*44a0*/  ISETP.NE.AND.EX P0, PT, R5, RZ, PT, P0 ;  /* 0x000000ff0500720c */ /* 0x000fe20003f05300 */
[----:B------:R-:W4:Y:S01]  /*44b0*/  @!UP2 LDCU UR5, c[0x0][0xb0c] ;  /* 0x00016180ff05a7ac */ /* 0x000f220008000800 */
[----:B------:R-:W-:Y:S01]  /*44c0*/  SHF.L.U32 R9, R15, 0x1f, RZ ;  /* 0x0000001f0f097819 */ /* 0x000fe200000006ff */
[----:B------:R-:W-:Y:S02]  /*44d0*/  USHF.L.U32 UR35, UR16, 0x6, URZ ;  /* 0x0000000610237899 */ /* 0x000fe400080006ff */
[----:B------:R-:W-:Y:S02]  /*44e0*/  USHF.L.U32 UR34, UR20, 0x8, URZ ;  /* 0x0000000814227899 */ /* 0x000fe400080006ff */
[----:B---3--:R-:W-:Y:S07]  /*44f0*/  UIMAD.WIDE.U32 UR6, UR14, UR8, URZ ;  /* 0x000000080e0672a5 */ /* 0x008fee000f8e00ff */
[----:B------:R-:W-:Y:S01]  /*4500*/  @!UP2 UMOV UR4, UR7 ;  /* 0x000000070004ac82 */ /* 0x000fe20008000000 */
[----:B----4-:R-:W-:Y:S02]  /*4510*/  @!UP2 UISETP.NE.AND UP0, UPT, UR5, 0x1, UPT ;  /* 0x000000010500a88c */ /* 0x010fe4000bf05270 */
[----:B------:R-:W-:Y:S02]  /*4520*/  @!UP2 USHF.R.U32.HI UR4, URZ, UR9, UR4 ;  /* 0x00000009ff04a299 */ /* 0x000fe40008011604 */
[----:B------:R-:W-:Y:S02]  /*4530*/  UIMAD.WIDE.U32 UR6, UR13, UR11, URZ ;  /* 0x0000000b0d0672a5 */ /* 0x000fe4000f8e00ff */
[----:B------:R-:W-:Y:S02]  /*4540*/  @!UP2 USEL UR8, UR14, UR4, !UP0 ;  /* 0x000000040e08a287 */ /* 0x000fe4000c000000 */
[----:B------:R-:W-:Y:S03]  /*4550*/  @!UP2 UISETP.NE.AND UP0, UPT, UR10, 0x1, UPT ;  /* 0x000000010a00a88c */ /* 0x000fe6000bf05270 */
[----:B------:R-:W-:Y:S02]  /*4560*/  @!UP2 UMOV UR6, UR7 ;  /* 0x000000070006ac82 */ /* 0x000fe40008000000 */
[----:B------:R-:W3:Y:S02]  /*4570*/  @!UP2 LDCU UR4, c[0x0][0xb20] ;  /* 0x00016400ff04a7ac */ /* 0x000ee40008000800 */
[----:B---3--:R-:W-:Y:S04]  /*4580*/  @!UP2 USHF.R.U32.HI UR6, URZ, UR4, UR6 ;  /* 0x00000004ff06a299 */ /* 0x008fe80008011606 */
[----:B------:R-:W-:Y:S04]  /*4590*/  @!UP2 USEL UR6, UR13, UR6, !UP0 ;  /* 0x000000060d06a287 */ /* 0x000fe8000c000000 */
[----:B------:R-:W-:Y:S02]  /*45a0*/  @!UP2 UIADD3 UR4, UPT, UPT, -UR8, UR6, URZ ;  /* 0x000000060804a290 */ /* 0x000fe4000fffe1ff */
[----:B------:R-:W-:Y:S02]  /*45b0*/  @!UP2 UIADD3 UR6, UPT, UPT, UR8, -UR6, URZ ;  /* 0x800000060806a290 */ /* 0x000fe4000fffe0ff */
[----:B------:R-:W-:Y:S02]  /*45c0*/  @!UP2 UIMAD UR14, UR4, UR5, UR14 ;  /* 0x00000005040ea2a4 */ /* 0x000fe4000f8e020e */
[----:B------:R-:W-:Y:S01]  /*45d0*/  @!UP2 UIMAD UR13, UR6, UR10, UR13 ;  /* 0x0000000a060da2a4 */ /* 0x000fe2000f8e020d */
[----:B------:R-:W-:Y:S11]  /*45e0*/  BRA.U UP3, `(.L_x_76) ;  /* 0x0000000103107547 */ /* 0x000ff6000b800000 */
[----:B--2---:R-:W-:Y:S04]  /*45f0*/  MOV R0, UR48 ;  /* 0x0000003000007c02 */ /* 0x004fe80008000f00 */
[----:B------:R-:W-:Y:S04]  /*4600*/  SHF.L.U32 R11, R0, 0x1f, RZ ;  /* 0x0000001f000b7819 */ /* 0x000fe800000006ff */
[----:B------:R-:W2:Y:S02]  /*4610*/  SYNCS.PHASECHK.TRANS64.TRYWAIT P2, [UR21+0x78], R11 ;  /* 0x0000780bff0075a7 */ /* 0x000ea40008041115 */
[----:B--2---:R-:W-:Y:S05]  /*4620*/  @!P2 BRA `(.L_x_77) ;  /* 0x0000005400a0a947 */ /* 0x004fea0003800000 */
.L_x_76:
[----:B------:R-:W-:Y:S05]  /*4630*/  @!P1 BRA `(.L_x_78) ;  /* 0x0000000000309947 */ /* 0x000fea0003800000 */
[----:B------:R-:W-:Y:S01]  /*4640*/  ISETP.NE.U32.AND P1, PT, R2, RZ, PT ;  /* 0x000000ff0200720c */ /* 0x000fe20003f25070 */
[----:B------:R-:W3:Y:S01]  /*4650*/  LDCU.64 UR4, c[0x0][0x358] ;  /* 0x00006b00ff0477ac */ /* 0x000ee20008000a00 */
[----:B------:R-:W-:Y:S02]  /*4660*/  IMAD.MOV.U32 R85, RZ, RZ, 0x1 ;  /* 0x00000001ff557424 */ /* 0x000fe400078e00ff */
[----:B------:R-:W-:Y:S11]  /*4670*/  ISETP.NE.AND.EX P1, PT, R3, RZ, PT, P1 ;  /* 0x000000ff0300720c */ /* 0x000ff60003f25310 */
[----:B------:R-:W-:Y:S02]  /*4680*/  @!UPT UIADD3 URZ, UPT, UPT, URZ, URZ, URZ ;  /* 0x000000fffffff290 */ /* 0x000fe4000fffe0ff */
[----:B--2---:R-:W2:Y:S01]  /*4690*/  @P1 LDC.64 R10, c[0x0][0x888] ;  /* 0x00022200ff0a1b82 */ /* 0x004ea20000000a00 */
[----:B------:R-:W-:Y:S04]  /*46a0*/  @P1 IMAD R0, R4, UR36, RZ ;  /* 0x0000002404001c24 */ /* 0x000fe8000f8e02ff */
[----:B--2---:R-:W-:Y:S04]  /*46b0*/  @P1 IMAD.WIDE R10, R0, 0x4, R10 ;  /* 0x00000004000a1825 */ /* 0x004fe800078e020a */
[----:B------:R-:W-:Y:S01]  /*46c0*/  HFMA2 R0, -RZ, RZ, 0, 5.9604644775390625e-08 ;  /* 0x00000001ff007431 */ /* 0x000fe200000001ff */
[----:B---3-5:R3:W5:Y:S04]  /*46d0*/  @P1 LDG.E R41, desc[UR4][R10.64] ;  /* 0x000000040a291981 */ /* 0x028768000c1e1900 */
[----:B------:R-:W-:Y:S01]  /*46e0*/  @!P1 PRMT R85, R0, 0x7610, R85 ;  /* 0x0000761000559816 */ /* 0x000fe20000000055 */
[----:B---3--:R-:W4:Y:S06]  /*46f0*/  @!P1 LDC R41, c[0x0][0x880] ;  /* 0x00022000ff299b82 */ /* 0x008f2c0000000800 */
.L_x_78:
[----:B----45:R-:W-:Y:S01]  /*4700*/  @!P0 FSETP.EQ.AND P1, PT, R41, RZ, PT ;  /* 0x000000ff2900820b */ /* 0x030fe20003f22000 */
[----:B------:R-:W-:Y:S01]  /*4710*/  @!UPT UIADD3 URZ, UPT, UPT, URZ, URZ, URZ ;  /* 0x000000fffffff290 */ /* 0x000fe2000fffe0ff */
[----:B------:R-:W-:Y:S11]  /*4720*/  @!P0 BRA `(.L_x_79) ;  /* 0x0000000000188947 */ /* 0x000ff60003800000 */
[----:B------:R-:W-:Y:S02]  /*4730*/  LOP3.LUT P0, RZ, R85, 0xff, RZ, 0xc0, !PT ;  /* 0x000000ff55ff7812 */ /* 0x000fe4000780c0ff */
[----:B------:R-:W-:Y:S04]  /*4740*/  ISETP.NE.U32.AND P1, PT, R2, RZ, PT ;  /* 0x000000ff0200720c */ /* 0x000fe80003f25070 */
[----:B------:R-:W-:Y:S04]  /*4750*/  ISETP.NE.AND.EX P1, PT, R3, RZ, PT, P1 ;  /* 0x000000ff0300720c */ /* 0x000fe80003f25310 */
[----:B------:R-:W-:Y:S03]  /*4760*/  PLOP3.LUT P1, PT, P1, PT, PT, 0x8, 0x80 ;  /* 0x000000000080781c */ /* 0x000fe60000f2e170 */
[----:B------:R-:W-:Y:S11]  /*4770*/  @P0 FSETP.EQ.AND P1, PT, R41, RZ, PT ;  /* 0x000000ff2900020b */ /* 0x000ff60003f22000 */
[----:B------:R-:W-:Y:S02]  /*4780*/  @!UPT UIADD3 URZ, UPT, UPT, URZ, URZ, URZ ;  /* 0x000000fffffff290 */ /* 0x000fe4000fffe0ff */
.L_x_79:
[----:B------:R-:W3:Y:S01]  /*4790*/  SYNCS.PHASECHK.TRANS64.TRYWAIT P2, [UR21+0x50], R9 ;  /* 0x00005009ff0075a7 */ /* 0x000ee20008041115 */
[----:B------:R-:W-:Y:S04]  /*47a0*/  ELECT P0, URZ, PT ;  /* 0x0000000000ff782f */ /* 0x000fe80003800000 */
[----:B------:R-:W-:Y:S11]  /*47b0*/  PLOP3.LUT P1, PT, P1, P0, PT, 0xf2, 0x2f ;  /* 0x00000000002f781c */ /* 0x000ff60000f21e72 */
[----:B------:R-:W-:Y:S02]  /*47c0*/  @!UPT UIADD3 URZ, UPT, UPT, URZ, URZ, URZ ;  /* 0x000000fffffff290 */ /* 0x000fe4000fffe0ff */
[----:B------:R-:W-:Y:S05]  /*47d0*/  @!P1 IADD3 R8, P0, PT, R16, 0x580, RZ ;  /* 0x0000058010089810 */ /* 0x000fea0007f1e0ff */
[----:B------:R-:W-:Y:S01]  /*47e0*/  @!P1 IMAD.X R6, RZ, RZ, R17, P0 ;  /* 0x000000ffff069224 */ /* 0x000fe200000e0611 */
[----:B---3--:R-:W-:Y:S07]  /*47f0*/  @!P2 BRA `(.L_x_80) ;  /* 0x000000540044a947 */ /* 0x008fee0003800000 */
.L_x_159:
[----:B------:R-:W-:Y:S01]  /*4800*/  @!P1 R2UR UR5, R8 ;  /* 0x00000000080592ca */ /* 0x000fe200000e0000 */
[----:B------:R-:W-:Y:S01]  /*4810*/  VOTEU.ALL UP0, P1 ;  /* 0x0000000000ff7886 */ /* 0x000fe20000800000 */
[----:B------:R-:W-:Y:S01]  /*4820*/  @!P1 R2UR UR4, R6 ;  /* 0x00000000060492ca */ /* 0x000fe200000e0000 */
[----:B--2---:R-:W-:Y:S01]  /*4830*/  @!P1 IMAD.MOV.U32 R0, RZ, RZ, 0x1000 ;  /* 0x00001000ff009424 */ /* 0x004fe200078e00ff */
[----:B------:R-:W-:Y:S01]  /*4840*/  UMOV UR6, 0x0 ;  /* 0x0000000000067882 */ /* 0x000fe20000000000 */
[----:B------:R-:W-:Y:S01]  /*4850*/  UMOV UR7, 0x10000000 ;  /* 0x1000000000077882 */ /* 0x000fe20000000000 */
[----:B------:R-:W-:Y:S01]  /*4860*/  @!UP0 UIADD3 UR32, UPT, UPT, UR21, 0x200, URZ ;  /* 0x0000020015208890 */ /* 0x000fe2000fffe0ff */
[----:B------:R-:W-:Y:S01]  /*4870*/  @!P1 IADD3 R8, P0, PT, R16, 0x580, RZ ;  /* 0x0000058010089810 */ /* 0x000fe20007f1e0ff */
[----:B------:R-:W-:Y:S04]  /*4880*/  VOTEU.ALL UP0, P1 ;  /* 0x0000000000ff7886 */ /* 0x000fe80000800000 */
[----:B------:R-:W-:Y:S02]  /*4890*/  @!P1 IMAD.X R6, RZ, RZ, R17, P0 ;  /* 0x000000ffff069224 */ /* 0x000fe400000e0611 */
[----:B------:R-:W-:Y:S02]  /*48a0*/  IMAD.U32 R10, RZ, RZ, UR5 ;  /* 0x00000005ff0a7e24 */ /* 0x000fe4000f8e00ff */
[----:B------:R-:W-:Y:S03]  /*48b0*/  IMAD.U32 R11, RZ, RZ, UR4 ;  /* 0x00000004ff0b7e24 */ /* 0x000fe6000f8e00ff */
[----:B------:R-:W-:Y:S02]  /*48c0*/  @!P1 R2UR UR4, R10 ;  /* 0x000000000a0492ca */ /* 0x000fe400000e0000 */
[----:B------:R-:W-:Y:S11]  /*48d0*/  @!P1 R2UR UR5, R11 ;  /* 0x000000000b0592ca */ /* 0x000ff600000e0000 */
[----:B------:R-:W-:Y:S02]  /*48e0*/  @!UPT UIADD3 URZ, UPT, UPT, URZ, URZ, URZ ;  /* 0x000000fffffff290 */ /* 0x000fe4000fffe0ff */
[----:B------:R2:W-:Y:S01]  /*48f0*/  @!UP0 UTMALDG.3D [UR32], [UR4], desc[UR6] ;  /* 0x00000620040085b4 */ /* 0x0005e20008011000 */
[----:B------:R2:W-:Y:S01]  /*4900*/  @!P1 SYNCS.ARRIVE.TRANS64.RED.A0TR RZ, [UR21+0x30], R0 ;  /* 0x00003000ffff99a7 */ /* 0x0005e20008300415 */
[----:B------:R-:W-:Y:S01]  /*4910*/  SYNCS.ARRIVE.TRANS64.RED.A1T0 RZ, [UR40], RZ ;  /* 0x000000ffffff79a7 */ /* 0x000fe20008100428 */
[----:B------:R-:W3:Y:S02]  /*4920*/  SYNCS.PHASECHK.TRANS64.TRYWAIT P2, [UR21+0x58], R9 ;  /* 0x00005809ff0075a7 */ /* 0x000ee40008041115 */
[----:B--23--:R-:W-:Y:S05]  /*4930*/  @!P2 BRA `(.L_x_81) ;  /* 0x00000054000ca947 */ /* 0x00cfea0003800000 */
.L_x_161:
        /* <DEDUP_REMOVED lines=8> */
[----:B------:R-:W-:Y:S01]  /*49c0*/  @!UP0 UIADD3 UR24, UPT, UPT, UR21, 0x1200, URZ ;  /* 0x0000120015188890 */ /* 0x000fe2000fffe0ff */
[----:B------:R-:W-:Y:S01]  /*49d0*/  VOTEU.ALL UP0, P1 ;  /* 0x0000000000ff7886 */ /* 0x000fe20000800000 */
[----:B------:R-:W-:Y:S01]  /*49e0*/  UMOV UR27, UR35 ;  /* 0x00000023001b7c82 */ /* 0x000fe20008000000 */
[----:B------:R-:W-:Y:S02]  /*49f0*/  UMOV UR28, UR36 ;  /* 0x00000024001c7c82 */ /* 0x000fe40008000000 */
[----:B------:R-:W-:Y:S02]  /*4a00*/  IMAD.U32 R10, RZ, RZ, UR5 ;  /* 0x00000005ff0a7e24 */ /* 0x000fe4000f8e00ff */
[----:B------:R-:W-:Y:S02]  /*4a10*/  IMAD.U32 R11, RZ, RZ, UR4 ;  /* 0x00000004ff0b7e24 */ /* 0x000fe4000f8e00ff */
[----:B------:R-:W-:Y:S01]  /*4a20*/  @!P1 IMAD.X R6, RZ, RZ, R17, P0 ;  /* 0x000000ffff069224 */ /* 0x000fe200000e0611 */
        /* <DEDUP_REMOVED lines=8> */
.L_x_163:
[----:B------:R-:W-:Y:S01]  /*4ab0*/  @!P1 R2UR UR5, R8 ;  /* 0x00000000080592ca */ /* 0x000fe200000e0000 */
[----:B------:R-:W-:Y:S01]  /*4ac0*/  VOTEU.ALL UP0, P1 ;  /* 0x0000000000ff7886 */ /* 0x000fe20000800000 */
[----:B------:R-:W-:Y:S01]  /*4ad0*/  @!P1 R2UR UR4, R6 ;  /* 0x00000000060492ca */ /* 0x000fe200000e0000 */
[----:B--2---:R-:W-:Y:S01]  /*4ae0*/  @!P1 IMAD.MOV.U32 R0, RZ, RZ, 0x1000 ;  /* 0x00001000ff009424 */ /* 0x004fe200078e00ff */
[----:B------:R-:W-:Y:S01]  /*4af0*/  UMOV UR6, 0x0 ;  /* 0x0000000000067882 */ /* 0x000fe20000000000 */
[----:B------:R-:W-:Y:S01]  /*4b00*/  UMOV UR7, 0x10000000 ;  /* 0x1000000000077882 */ /* 0x000fe20000000000 */
[----:B------:R-:W-:Y:S01]  /*4b10*/  @!UP0 UIADD3 UR18, UPT, UPT, UR34, 0x80, URZ ;  /* 0x0000008022128890 */ /* 0x000fe2000fffe0ff */
[----:B------:R-:W-:Y:S01]  /*4b20*/  VIADD R14, R14, 0x1 ;  /* 0x000000010e0e7836 */ /* 0x000fe20000000000 */
[----:B------:R-:W-:Y:S01]  /*4b30*/  @!UP0 UIADD3 UR16, UPT, UPT, UR21, 0x2200, URZ ;  /* 0x0000220015108890 */ /* 0x000fe2000fffe0ff */
[----:B------:R-:W-:Y:S01]  /*4b40*/  VOTEU.ALL UP0, P1 ;  /* 0x0000000000ff7886 */ /* 0x000fe20000800000 */
[----:B------:R-:W-:Y:S01]  /*4b50*/  UMOV UR19, UR35 ;  /* 0x0000002300137c82 */ /* 0x000fe20008000000 */
[----:B------:R-:W-:Y:S02]  /*4b60*/  UMOV UR20, UR36 ;  /* 0x0000002400147c82 */ /* 0x000fe40008000000 */
        /* <DEDUP_REMOVED lines=10> */
.L_x_165:
[----:B------:R-:W-:Y:S01]  /*4c10*/  @!P1 IADD3 R6, P0, PT, R16, 0x580, RZ ;  /* 0x0000058010069810 */ /* 0x000fe20007f1e0ff */
[----:B------:R-:W-:Y:S01]  /*4c20*/  VOTEU.ALL UP0, P1 ;  /* 0x0000000000ff7886 */ /* 0x000fe20000800000 */
[----:B------:R-:W-:Y:S01]  /*4c30*/  UMOV UR6, 0x0 ;  /* 0x0000000000067882 */ /* 0x000fe20000000000 */
[----:B------:R-:W-:Y:S01]  /*4c40*/  UMOV UR7, 0x10000000 ;  /* 0x1000000000077882 */ /* 0x000fe20000000000 */
[----:B------:R-:W-:Y:S01]  /*4c50*/  @!P1 R2UR UR5, R6 ;  /* 0x00000000060592ca */ /* 0x000fe200000e0000 */
[----:B--2---:R-:W-:Y:S01]  /*4c60*/  @!P1 IMAD.X R0, RZ, RZ, R17, P0 ;  /* 0x000000ffff009224 */ /* 0x004fe200000e0611 */
[----:B------:R-:W-:Y:S01]  /*4c70*/  @!UP0 UIADD3 UR10, UPT, UPT, UR34, 0xc0, URZ ;  /* 0x000000c0220a8890 */ /* 0x000fe2000fffe0ff */
[----:B------:R-:W-:Y:S01]  /*4c80*/  R2UR UR16, R87 ;  /* 0x00000000571072ca */ /* 0x000fe200000e0000 */
[----:B------:R-:W-:Y:S01]  /*4c90*/  @!UP0 UIADD3 UR8, UPT, UPT, UR21, 0x3200, URZ ;  /* 0x0000320015088890 */ /* 0x000fe2000fffe0ff */
[----:B------:R-:W-:Y:S01]  /*4ca0*/  ISETP.NE.AND P0, PT, R14, 0x2, PT ;  /* 0x000000020e00780c */ /* 0x000fe20003f05270 */
[----:B------:R-:W-:Y:S01]  /*4cb0*/  @!UP0 UIADD3 UR9, UPT, UPT, UR21, 0x48, URZ ;  /* 0x0000004815098890 */ /* 0x000fe2000fffe0ff */
[----:B------:R-:W-:Y:S01]  /*4cc0*/  @!P1 R2UR UR4, R0 ;  /* 0x00000000000492ca */ /* 0x000fe200000e0000 */
[----:B------:R-:W-:Y:S01]  /*4cd0*/  VOTEU.ALL UP0, P1 ;  /* 0x0000000000ff7886 */ /* 0x000fe20000800000 */
[----:B------:R-:W-:Y:S01]  /*4ce0*/  UMOV UR11, UR35 ;  /* 0x00000023000b7c82 */ /* 0x000fe20008000000 */
[----:B------:R-:W-:Y:S01]  /*4cf0*/  UMOV UR12, UR36 ;  /* 0x00000024000c7c82 */ /* 0x000fe20008000000 */
[----:B------:R-:W-:Y:S01]  /*4d00*/  SEL R0, RZ, 0x1, P0 ;  /* 0x00000001ff007807 */ /* 0x000fe20000000000 */
[----:B------:R-:W-:Y:S01]  /*4d10*/  UIADD3 UR20, UPT, UPT, UR13, UR59, URZ ;  /* 0x0000003b0d147290 */ /* 0x000fe2000fffe0ff */
[----:B------:R-:W-:Y:S01]  /*4d20*/  IMAD.U32 R8, RZ, RZ, UR5 ;  /* 0x00000005ff087e24 */ /* 0x000fe2000f8e00ff */
[----:B------:R-:W-:Y:S01]  /*4d30*/  LOP3.LUT R15, R15, 0x1, RZ, 0x3c, !PT ;  /* 0x000000010f0f7812 */ /* 0x000fe200078e3cff */
[----:B------:R-:W-:Y:S01]  /*4d40*/  UPLOP3.LUT UP3, UPT, UPT, UPT, UPT, 0x80, 0x8 ;  /* 0x000000000008789c */ /* 0x000fe20003f6f070 */
[----:B------:R-:W-:Y:S01]  /*4d50*/  LOP3.LUT R13, R13, R0, RZ, 0x3c, !PT ;  /* 0x000000000d0d7212 */ /* 0x000fe200078e3cff */
[----:B------:R-:W-:Y:S01]  /*4d60*/  UIADD3 UR16, UPT, UPT, UR14, UR16, URZ ;  /* 0x000000100e107290 */ /* 0x000fe2000fffe0ff */
[----:B------:R-:W-:Y:S01]  /*4d70*/  SEL R14, R14, RZ, P0 ;  /* 0x000000ff0e0e7207 */ /* 0x000fe20000000000 */
[----:B------:R-:W-:Y:S01]  /*4d80*/  UMOV UR36, UR29 ;  /* 0x0000001d00247c82 */ /* 0x000fe20008000000 */
[----:B------:R-:W-:Y:S01]  /*4d90*/  IMAD.U32 R9, RZ, RZ, UR4 ;  /* 0x00000004ff097e24 */ /* 0x000fe2000f8e00ff */
[----:B------:R-:W-:Y:S04]  /*4da0*/  @!P1 R2UR UR4, R8 ;  /* 0x00000000080492ca */ /* 0x000fe800000e0000 */
[----:B------:R-:W-:Y:S11]  /*4db0*/  @!P1 R2UR UR5, R9 ;  /* 0x00000000090592ca */ /* 0x000ff600000e0000 */
[----:B------:R-:W-:Y:S02]  /*4dc0*/  @!UPT UIADD3 URZ, UPT, UPT, URZ, URZ, URZ ;  /* 0x000000fffffff290 */ /* 0x000fe4000fffe0ff */
[----:B------:R2:W-:Y:S01]  /*4dd0*/  @!UP0 UTMALDG.3D [UR8], [UR4], desc[UR6] ;  /* 0x00000608040085b4 */ /* 0x0005e20008011000 */
[----:B------:R2:W-:Y:S01]  /*4de0*/  @!P1 SYNCS.ARRIVE.TRANS64.RED.A0TR RZ, [UR21+0x48], R7 ;  /* 0x00004807ffff99a7 */ /* 0x0005e20008300415 */
[----:B------:R-:W-:Y:S01]  /*4df0*/  SYNCS.ARRIVE.TRANS64.RED.A1T0 RZ, [UR37], RZ ;  /* 0x000000ffffff79a7 */ /* 0x000fe20008100425 */
[----:B------:R-:W-:Y:S05]  /*4e00*/  BRA.U UP1, `(.L_x_84) ;  /* 0xfffffff101747547 */ /* 0x000fea000b83ffff */
[----:B------:R-:W-:-:S04]  /*4e10*/  SHF.L.U32 R3, R15, 0x1f, RZ ;  /* 0x0000001f0f037819 */ /* 0x000fc800000006ff */
[----:B------:R-:W3:Y:S02]  /*4e20*/  SYNCS.PHASECHK.TRANS64.TRYWAIT P0, [UR21+0x50], R3 ;  /* 0x00005003ff0075a7 */ /* 0x000ee40008001115 */
[----:B---3--:R-:W-:Y:S05]  /*4e30*/  @!P0 BRA `(.L_x_85) ;  /* 0x0000005000148947 */ /* 0x008fea0003800000 */
.L_x_167:
[----:B------:R-:W4:Y:S02]  /*4e40*/  SYNCS.PHASECHK.TRANS64.TRYWAIT P0, [UR21+0x58], R3 ;  /* 0x00005803ff0075a7 */ /* 0x000f240008001115 */
[----:B----4-:R-:W-:Y:S05]  /*4e50*/  @!P0 BRA `(.L_x_86) ;  /* 0x0000005000248947 */ /* 0x010fea0003800000 */
.L_x_169:
[----:B------:R-:W4:Y:S02]  /*4e60*/  SYNCS.PHASECHK.TRANS64.TRYWAIT P0, [UR21+0x60], R3 ;  /* 0x00006003ff0075a7 */ /* 0x000f240008001115 */
[----:B----4-:R-:W-:Y:S05]  /*4e70*/  @!P0 BRA `(.L_x_87) ;  /* 0x0000005000348947 */ /* 0x010fea0003800000 */
.L_x_171:
[----:B---3--:R-:W-:-:S07]  /*4e80*/  MOV R0, UR21 ;  /* 0x0000001500007c02 */ /* 0x008fce0008000f00 */
.L_x_88:
[----:B---3--:R-:W-:-:S04]  /*4e90*/  SHF.L.U32 R3, R15, 0x1f, RZ ;  /* 0x0000001f0f037819 */ /* 0x008fc800000006ff */
[----:B------:R3:W4:Y:S03]  /*4ea0*/  SYNCS.PHASECHK.TRANS64.TRYWAIT P0, [R0+URZ+0x68], R3 ;  /* 0x00006803000075a7 */ /* 0x00072600080011ff */
[----:B----4-:R-:W-:Y:S05]  /*4eb0*/  @!P0 NANOSLEEP.SYNCS 0x989680 ;  /* 0x009896800000895d */ /* 0x010fea0003900000 */
[----:B------:R-:W4:Y:S02]  /*4ec0*/  @!P0 SYNCS.PHASECHK.TRANS64 P0, [R0+URZ+0x68], R3 ;  /* 0x00006803000085a7 */ /* 0x000f2400080010ff */
[----:B-12-4-:R-:W-:Y:S05]  /*4ed0*/  @P0 EXIT ;  /* 0x000000000000094d */ /* 0x016fea0003800000 */
[----:B------:R-:W-:Y:S05]  /*4ee0*/  BRA `(.L_x_88) ;  /* 0xfffffffc00e87947 */ /* 0x000fea000383ffff */
.L_x_73:
[----:B------:R-:W-:-:S06]  /*4ef0*/  UISETP.GE.AND UP0, UPT, UR17, 0x4, UPT ;  /* 0x000000041100788c */ /* 0x000fcc000bf06270 */
[----:B------:R-:W-:-:S13]  /*4f00*/  PLOP3.LUT P0, PT, PT, PT, UP0, 0x80, 0x8 ;  /* 0x000000000008781c */ /* 0x000fda0003f0f008 */
[----:B------:R-:W-:Y:S05]  /*4f10*/  @!P0 EXIT ;  /* 0x000000000000894d */ /* 0x000fea0003800000 */
[----:B------:R-:W1:Y:S08]  /*4f20*/  S2UR UR4, SR_CgaCtaId ;  /* 0x00000000000479c3 */ /* 0x000e700000008800 */
[----:B------:R-:W-:Y:S01]  /*4f30*/  BAR.SYNC.DEFER_BLOCKING 0x6, 0xa0 ;  /* 0x0182800000007b1d */ /* 0x000fe20000010000 */
[C---:B------:R-:W-:Y:S01]  /*4f40*/  IMAD.SHL.U32 R7, R95.reuse, 0x40, RZ ;  /* 0x000000405f077824 */ /* 0x040fe200078e00ff */
[C---:B------:R-:W-:Y:S01]  /*4f50*/  LOP3.LUT R97, R95.reuse, 0x60, RZ, 0xc0, !PT ;  /* 0x000000605f617812 */ /* 0x040fe200078ec0ff */
[----:B------:R-:W-:-:S02]  /*4f60*/  IMAD.SHL.U32 R4, R95, 0x20, RZ ;  /* 0x000000205f047824 */ /* 0x000fc400078e00ff */
[----:B------:R-:W-:Y:S02]  /*4f70*/  HFMA2 R36, -RZ, RZ, 0, 0 ;  /* 0x00000000ff247431 */ /* 0x000fe400000001ff */
[----:B------:R-:W-:Y:S01]  /*4f80*/  IMAD.SHL.U32 R6, R95, 0x2, RZ ;  /* 0x000000025f067824 */ /* 0x000fe200078e00ff */
[----:B------:R-:W-:Y:S01]  /*4f90*/  UMOV UR44, 0x400 ;  /* 0x00000400002c7882 */ /* 0x000fe20000000000 */
[----:B------:R-:W2:Y:S01]  /*4fa0*/  LDC.64 R82, c[0x0][0x8b0] ;  /* 0x00022c00ff527b82 */ /* 0x000ea20000000a00 */
[----:B------:R-:W-:Y:S01]  /*4fb0*/  LOP3.LUT R5, R7, 0x180, RZ, 0xc0, !PT ;  /* 0x0000018007057812 */ /* 0x000fe200078ec0ff */
[----:B------:R-:W-:Y:S01]  /*4fc0*/  IMAD.U32 R37, R95, 0x10000, RZ ;  /* 0x000100005f257824 */ /* 0x000fe200078e00ff */
[----:B------:R-:W-:Y:S01]  /*4fd0*/  LOP3.LUT R4, R4, 0xc00, RZ, 0xc0, !PT ;  /* 0x00000c0004047812 */ /* 0x000fe200078ec0ff */
[----:B------:R-:W-:Y:S01]  /*4fe0*/  IMAD.MOV.U32 R94, RZ, RZ, RZ ;  /* 0x000000ffff5e7224 */ /* 0x000fe200078e00ff */
[----:B------:R-:W-:Y:S01]  /*4ff0*/  LOP3.LUT R6, R5, 0x20, R6, 0xf8, !PT ;  /* 0x0000002005067812 */ /* 0x000fe200078ef806 */
[----:B------:R-:W-:Y:S01]  /*5000*/  IMAD.SHL.U32 R5, R95, 0x8, RZ ;  /* 0x000000085f057824 */ /* 0x000fe200078e00ff */
[----:B------:R-:W-:Y:S01]  /*5010*/  LOP3.LUT R4, R4, 0x40, R7, 0xf8, !PT ;  /* 0x0000004004047812 */ /* 0x000fe200078ef807 */
[----:B------:R-:W3:Y:S01]  /*5020*/  LDC.64 R80, c[0x0][0x8a8] ;  /* 0x00022a00ff507b82 */ /* 0x000ee20000000a00 */
[----:B------:R-:W-:Y:S01]  /*5030*/  LOP3.LUT R37, R37, 0x600000, RZ, 0xc0, !PT ;  /* 0x0060000025257812 */ /* 0x000fe200078ec0ff */
[----:B------:R-:W-:Y:S01]  /*5040*/  IMAD.MOV.U32 R89, RZ, RZ, RZ ;  /* 0x000000ffff597224 */ /* 0x000fe200078e00ff */
[----:B------:R-:W-:-:S02]  /*5050*/  LOP3.LUT R95, R95, 0x2, RZ, 0xc0, !PT ;  /* 0x000000025f5f7812 */ /* 0x000fc400078ec0ff */
[----:B------:R-:W-:Y:S02]  /*5060*/  CS2R R92, SRZ ;  /* 0x00000000005c7805 */ /* 0x000fe4000001ff00 */
[----:B------:R-:W-:Y:S01]  /*5070*/  LOP3.LUT R5, R6, 0x30, R5, 0x78, !PT ;  /* 0x0000003006057812 */ /* 0x000fe200078e7805 */
[----:B------:R-:W4:Y:S01]  /*5080*/  LDCU UR57, c[0x0][0x370] ;  /* 0x00006e00ff3977ac */ /* 0x000f220008000800 */
[----:B------:R-:W-:Y:S01]  /*5090*/  LOP3.LUT R4, R4, 0x200, R7, 0xf8, !PT ;  /* 0x0000020004047812 */ /* 0x000fe200078ef807 */
[----:B------:R-:W-:Y:S01]  /*50a0*/  IMAD.MOV R90, RZ, RZ, -R95 ;  /* 0x000000ffff5a7224 */ /* 0x000fe200078e0a5f */
[----:B------:R-:W-:Y:S01]  /*50b0*/  MOV R91, RZ ;  /* 0x000000ff005b7202 */ /* 0x000fe20000000f00 */
[----:B-1----:R-:W-:Y:S01]  /*50c0*/  ULEA UR44, UR4, UR44, 0x18 ;  /* 0x0000002c042c7291 */ /* 0x002fe2000f8ec0ff */
[----:B------:R-:W-:Y:S01]  /*50d0*/  LOP3.LUT R84, R4, R5, RZ, 0xfc, !PT ;  /* 0x0000000504547212 */ /* 0x000fe200078efcff */
[----:B------:R-:W1:Y:S02]  /*50e0*/  LDCU.64 UR62, c[0x0][0x348] ;  /* 0x00006900ff3e77ac */ /* 0x000e640008000a00 */
[----:B------:R-:W-:-:S02]  /*50f0*/  UIADD3 UR4, UPT, UPT, UR44, 0x4200, URZ ;  /* 0x000042002c047890 */ /* 0x000fc4000fffe0ff */
[----:B------:R-:W-:-:S03]  /*5100*/  UIADD3 UR5, UPT, UPT, UR44, 0x200, URZ ;  /* 0x000002002c057890 */ /* 0x000fc6000fffe0ff */
[----:B------:R-:W4:Y:S01]  /*5110*/  LDS R0, [UR44+0x130] ;  /* 0x0001302cff007984 */ /* 0x000f220008000800 */
[----:B------:R-:W1:Y:S01]  /*5120*/  LDCU UR43, c[0x0][0xb0c] ;  /* 0x00016180ff2b77ac */ /* 0x000e620008000800 */
[----:B------:R-:W-:Y:S02]  /*5130*/  IMAD.U32 R96, RZ, RZ, UR4 ;  /* 0x00000004ff607e24 */ /* 0x000fe4000f8e00ff */
[----:B------:R-:W-:Y:S01]  /*5140*/  IMAD.U32 R98, RZ, RZ, UR5 ;  /* 0x00000005ff627e24 */ /* 0x000fe2000f8e00ff */
[----:B------:R-:W1:Y:S01]  /*5150*/  LDCU UR39, c[0x0][0xb30] ;  /* 0x00016600ff2777ac */ /* 0x000e620008000800 */
[----:B------:R-:W1:Y:S01]  /*5160*/  LDCU.64 UR46, c[0x0][0x888] ;  /* 0x00011100ff2e77ac */ /* 0x000e620008000a00 */
[----:B------:R-:W1:Y:S01]  /*5170*/  LDCU.64 UR40, c[0x0][0xb28] ;  /* 0x00016500ff2877ac */ /* 0x000e620008000a00 */
[----:B------:R-:W1:Y:S01]  /*5180*/  LDCU.64 UR60, c[0x0][0x890] ;  /* 0x00011200ff3c77ac */ /* 0x000e620008000a00 */
[----:B------:R-:W1:Y:S01]  /*5190*/  LDCU.128 UR52, c[0x0][0xb10] ;  /* 0x00016200ff3477ac */ /* 0x000e620008000c00 */
[----:B------:R-:W1:Y:S02]  /*51a0*/  LDCU UR56, c[0x0][0x374] ;  /* 0x00006e80ff3877ac */ /* 0x000e640008000800 */
[----:B-1234-:R-:W-:-:S07]  /*51b0*/  IMAD.IADD R37, R0, 0x1, R37 ;  /* 0x0000000100257824 */ /* 0x01efce00078e0225 */
.L_x_130:
[C---:B------:R-:W-:Y:S02]  /*51c0*/  LEA R3, R89.reuse, UR44, 0x3 ;  /* 0x0000002c59037c11 */ /* 0x040fe4000f8e18ff */
[----:B------:R-:W-:Y:S02]  /*51d0*/  SHF.L.U32 R0, R92, 0x1f, RZ ;  /* 0x0000001f5c007819 */ /* 0x000fe400000006ff */
[----:B------:R-:W-:Y:S02]  /*51e0*/  LEA R5, R89, UR44, 0x4 ;  /* 0x0000002c59057c11 */ /* 0x000fe4000f8e20ff */
[----:B-1----:R-:W1:Y:S02]  /*51f0*/  SYNCS.PHASECHK.TRANS64.TRYWAIT P0, [R3+URZ+0x80], R0 ;  /* 0x00008000030075a7 */ /* 0x002e6400080011ff */
[----:B-1----:R-:W-:Y:S05]  /*5200*/  @!P0 BRA `(.L_x_89) ;  /* 0x0000004c00688947 */ /* 0x002fea0003800000 */
.L_x_172:
        /* <DEDUP_REMOVED lines=11> */
[----:B------:R-:W-:Y:S01]  /*52c0*/  PLOP3.LUT P0, PT, PT, PT, UP1, 0x80, 0x8 ;  /* 0x000000000008781c */ /* 0x000fe20003f0f018 */
[----:B------:R-:W-:Y:S11]  /*52d0*/  UP2UR UR45, UPR, URZ, 0x2 ;  /* 0x00000002ff2d7883 */ /* 0x000ff60008000000 */
[----:B------:R-:W-:Y:S01]  /*52e0*/  @!UPT UIADD3 URZ, UPT, UPT, URZ, URZ, URZ ;  /* 0x000000fffffff290 */ /* 0x000fe2000fffe0ff */
[----:B-1----:R-:W-:Y:S02]  /*52f0*/  @P0 SHF.R.U32.HI R0, RZ, 0x10, R5 ;  /* 0x00000010ff000819 */ /* 0x002fe40000011605 */
        /* <DEDUP_REMOVED lines=12> */
[----:B------:R-:W2:Y:S01]  /*53c0*/  LDCU UR12, c[0x0][0xb20] ;  /* 0x00016400ff0c77ac */ /* 0x000ea20008000800 */
[----:B------:R-:W-:Y:S02]  /*53d0*/  UIMAD.WIDE.U32 UR4, UR56, UR55, URZ ;  /* 0x00000037380472a5 */ /* 0x000fe4000f8e00ff */
[----:B------:R-:W-:Y:S02]  /*53e0*/  UIMAD.WIDE.U32 UR6, UR57, UR52, URZ ;  /* 0x00000034390672a5 */ /* 0x000fe4000f8e00ff */
[----:B------:R-:W-:Y:S02]  /*53f0*/  UISETP.NE.AND UP0, UPT, UR54, 0x1, UPT ;  /* 0x000000013600788c */ /* 0x000fe4000bf05270 */
[----:B------:R-:W-:Y:S02]  /*5400*/  UIMAD.WIDE.U32 UR8, UR37, UR55, URZ ;  /* 0x00000037250872a5 */ /* 0x000fe4000f8e00ff */
[----:B------:R-:W-:Y:S02]  /*5410*/  UIMAD.WIDE.U32 UR10, UR38, UR52, URZ ;  /* 0x00000034260a72a5 */ /* 0x000fe4000f8e00ff */
[----:B------:R-:W-:Y:S02]  /*5420*/  UISETP.NE.AND UP1, UPT, UR43, 0x1, UPT ;  /* 0x000000012b00788c */ /* 0x000fe4000bf25270 */
[----:B------:R-:W-:Y:S01]  /*5430*/  UISETP.NE.AND UP2, UPT, UR42, 0x1, UPT ;  /* 0x000000012a00788c */ /* 0x000fe2000bf45270 */
[----:B------:R-:W-:Y:S02]  /*5440*/  UMOV UR4, UR5 ;  /* 0x0000000500047c82 */ /* 0x000fe40008000000 */
[----:B--2---:R-:W-:Y:S03]  /*5450*/  USHF.R.U32.HI UR5, URZ, UR12, UR4 ;  /* 0x0000000cff057299 */ /* 0x004fe60008011604 */
[----:B------:R-:W-:Y:S02]  /*5460*/  UMOV UR4, UR7 ;  /* 0x0000000700047c82 */ /* 0x000fe40008000000 */
[----:B------:R-:W-:Y:S02]  /*5470*/  USHF.R.U32.HI UR7, URZ, UR53, UR4 ;  /* 0x00000035ff077299 */ /* 0x000fe40008011604 */
[----:B------:R-:W-:Y:S02]  /*5480*/  USEL UR4, UR56, UR5, !UP0 ;  /* 0x0000000538047287 */ /* 0x000fe4000c000000 */
[----:B------:R-:W-:Y:S01]  /*5490*/  USEL UR7, UR57, UR7, !UP1 ;  /* 0x0000000739077287 */ /* 0x000fe2000c800000 */
[----:B------:R-:W-:Y:S01]  /*54a0*/  UMOV UR5, UR9 ;  /* 0x0000000900057c82 */ /* 0x000fe20008000000 */
[----:B------:R-:W-:Y:S02]  /*54b0*/  UIMAD.WIDE.U32 UR8, UR4, UR40, URZ ;  /* 0x00000028040872a5 */ /* 0x000fe4000f8e00ff */
[----:B------:R-:W-:Y:S03]  /*54c0*/  USHF.R.U32.HI UR6, URZ, UR12, UR5 ;  /* 0x0000000cff067299 */ /* 0x000fe60008011605 */
[----:B------:R-:W-:Y:S01]  /*54d0*/  UMOV UR5, UR11 ;  /* 0x0000000b00057c82 */ /* 0x000fe20008000000 */
[----:B------:R-:W-:Y:S02]  /*54e0*/  UIMAD.WIDE.U32 UR10, UR7, UR40, URZ ;  /* 0x00000028070a72a5 */ /* 0x000fe4000f8e00ff */
[----:B------:R-:W-:Y:S02]  /*54f0*/  USHF.R.U32.HI UR12, URZ, UR53, UR5 ;  /* 0x00000035ff0c7299 */ /* 0x000fe40008011605 */
[----:B------:R-:W-:Y:S01]  /*5500*/  USEL UR6, UR37, UR6, !UP0 ;  /* 0x0000000625067287 */ /* 0x000fe2000c000000 */
[----:B------:R-:W-:Y:S02]  /*5510*/  UMOV UR5, UR9 ;  /* 0x0000000900057c82 */ /* 0x000fe40008000000 */
[----:B------:R-:W-:Y:S01]  /*5520*/  UMOV UR10, UR11 ;  /* 0x0000000b000a7c82 */ /* 0x000fe20008000000 */
[----:B------:R-:W-:Y:S02]  /*5530*/  @UP2 USHF.R.U32.HI UR4, URZ, UR41, UR5 ;  /* 0x00000029ff042299 */ /* 0x000fe40008011605 */
[----:B------:R-:W-:Y:S02]  /*5540*/  @UP2 USHF.R.U32.HI UR7, URZ, UR41, UR10 ;  /* 0x00000029ff072299 */ /* 0x000fe4000801160a */
[----:B------:R-:W-:Y:S02]  /*5550*/  UIMAD UR4, UR42, UR4, URZ ;  /* 0x000000042a0472a4 */ /* 0x000fe4000f8e02ff */
        /* <DEDUP_REMOVED lines=8> */
[----:B------:R-:W-:Y:S02]  /*55e0*/  USEL UR11, UR6, UR4, !UP2 ;  /* 0x00000004060b7287 */ /* 0x000fe4000d000000 */
[----:B------:R-:W-:Y:S02]  /*55f0*/  UIADD3 UR8, UPT, UPT, -UR5, URZ, URZ ;  /* 0x000000ff05087290 */ /* 0x000fe4000fffe1ff */
[----:B------:R-:W-:Y:S01]  /*5600*/  UIADD3 UR10, UPT, UPT, -UR11, URZ, URZ ;  /* 0x000000ff0b0a7290 */ /* 0x000fe2000fffe1ff */
[----:B------:R-:W-:Y:S01]  /*5610*/  @!UP0 UMOV UR4, UR9 ;  /* 0x0000000900048c82 */ /* 0x000fe20008000000 */
[----:B------:R-:W-:Y:S02]  /*5620*/  UIADD3 UR9, UPT, UPT, -UR6, URZ, URZ ;  /* 0x000000ff06097290 */ /* 0x000fe4000fffe1ff */
[----:B------:R-:W-:Y:S02]  /*5630*/  @!UP0 USHF.R.U32.HI UR4, URZ, UR41, UR4 ;  /* 0x00000029ff048299 */ /* 0x000fe40008011604 */
[----:B------:R-:W-:Y:S02]  /*5640*/  UIMAD UR10, UR42, UR10, UR6 ;  /* 0x0000000a2a0a72a4 */ /* 0x000fe4000f8e0206 */
[----:B------:R-:W-:Y:S04]  /*5650*/  @!UP0 USEL UR4, UR5, UR4, !UP2 ;  /* 0x0000000405048287 */ /* 0x000fe8000d000000 */
[----:B------:R-:W-:Y:S02]  /*5660*/  @!UP0 UIMAD UR10, UR7, UR10, UR4 ;  /* 0x0000000a070a82a4 */ /* 0x000fe4000f8e0204 */
[----:B------:R-:W-:Y:S02]  /*5670*/  @!UP0 UIADD3 UR11, UPT, UPT, UR11, -UR4, URZ ;  /* 0x800000040b0b8290 */ /* 0x000fe4000fffe0ff */
[----:B------:R-:W-:Y:S02]  /*5680*/  UIMAD UR7, UR43, UR8, UR38 ;  /* 0x000000082b0772a4 */ /* 0x000fe4000f8e0226 */
[----:B------:R-:W-:Y:S02]  /*5690*/  @!UP0 UIMAD UR6, UR11, UR42, UR5 ;  /* 0x0000002a0b0682a4 */ /* 0x000fe4000f8e0205 */
[----:B------:R-:W-:Y:S01]  /*56a0*/  UIMAD UR4, UR54, UR9, UR37 ;  /* 0x00000009360472a4 */ /* 0x000fe2000f8e0225 */
[----:B------:R-:W-:Y:S02]  /*56b0*/  @!UP0 UMOV UR5, UR10 ;  /* 0x0000000a00058c82 */ /* 0x000fe40008000000 */
[----:B------:R-:W-:Y:S02]  /*56c0*/  UIMAD UR38, UR5, UR43, UR7 ;  /* 0x0000002b052672a4 */ /* 0x000fe4000f8e0207 */
[----:B------:R-:W-:Y:S11]  /*56d0*/  UIMAD UR37, UR6, UR54, UR4 ;  /* 0x00000036062572a4 */ /* 0x000ff6000f8e0204 */
[----:B------:R-:W-:Y:S01]  /*56e0*/  @!UPT UIADD3 URZ, UPT, UPT, URZ, URZ, URZ ;  /* 0x000000fffffff290 */ /* 0x000fe2000fffe0ff */
.L_x_90:
[----:B------:R-:W-:Y:S01]  /*56f0*/  UISETP.NE.AND UP0, UPT, UR39, 0x1, UPT ;  /* 0x000000012700788c */ /* 0x000fe2000bf05270 */
[----:B------:R-:W-:Y:S01]  /*5700*/  IADD3 R89, PT, PT, R89, 0x1, RZ ;  /* 0x0000000159597810 */ /* 0x000fe20007ffe0ff */
[----:B------:R-:W-:Y:S02]  /*5710*/  UIADD3 UR11, UPT, UPT, UR44, 0x200, URZ ;  /* 0x000002002c0b7890 */ /* 0x000fe4000fffe0ff */
[----:B------:R-:W-:Y:S02]  /*5720*/  USHF.L.U32 UR50, UR16, 0x6, URZ ;  /* 0x0000000610327899 */ /* 0x000fe400080006ff */
[----:B------:R-:W-:Y:S05]  /*5730*/  USHF.L.U32 UR49, UR20, 0x8, URZ ;  /* 0x0000000814317899 */ /* 0x000fea00080006ff */
[----:B------:R-:W2:Y:S01]  /*5740*/  @!UP0 LDCU.128 UR12, c[0x0][0xb10] ;  /* 0x00016200ff0c87ac */ /* 0x000ea20008000c00 */
[----:B------:R-:W3:Y:S01]  /*5750*/  @!UP0 LDCU UR5, c[0x0][0xb0c] ;  /* 0x00016180ff0587ac */ /* 0x000ee20008000800 */
[----:B------:R-:W4:Y:S01]  /*5760*/  @!UP0 LDCU UR10, c[0x0][0xb20] ;  /* 0x00016400ff0a87ac */ /* 0x000f220008000800 */
[----:B--2---:R-:W-:Y:S02]  /*5770*/  UIMAD.WIDE.U32 UR8, UR38, UR12, URZ ;  /* 0x0000000c260872a5 */ /* 0x004fe4000f8e00ff */
[----:B------:R-:W-:Y:S02]  /*5780*/  UIMAD.WIDE.U32 UR6, UR37, UR15, URZ ;  /* 0x0000000f250672a5 */ /* 0x000fe4000f8e00ff */
[----:B------:R-:W-:Y:S03]  /*5790*/  @!UP0 UISETP.NE.AND UP1, UPT, UR14, 0x1, UPT ;  /* 0x000000010e00888c */ /* 0x000fe6000bf25270 */
[----:B------:R-:W-:Y:S01]  /*57a0*/  @!UP0 UMOV UR4, UR9 ;  /* 0x0000000900048c82 */ /* 0x000fe20008000000 */
[----:B---3--:R-:W-:Y:S02]  /*57b0*/  @!UP0 UISETP.NE.AND UP2, UPT, UR5, 0x1, UPT ;  /* 0x000000010500888c */ /* 0x008fe4000bf45270 */
[----:B------:R-:W-:Y:S01]  /*57c0*/  @!UP0 USHF.R.U32.HI UR4, URZ, UR13, UR4 ;  /* 0x0000000dff048299 */ /* 0x000fe20008011604 */
[----:B------:R-:W-:Y:S02]  /*57d0*/  @!UP0 UMOV UR6, UR7 ;  /* 0x0000000700068c82 */ /* 0x000fe40008000000 */
[----:B----4-:R-:W-:Y:S02]  /*57e0*/  @!UP0 USHF.R.U32.HI UR6, URZ, UR10, UR6 ;  /* 0x0000000aff068299 */ /* 0x010fe40008011606 */
[----:B------:R-:W-:Y:S02]  /*57f0*/  @!UP0 USEL UR7, UR38, UR4, !UP2 ;  /* 0x0000000426078287 */ /* 0x000fe4000d000000 */
[----:B------:R-:W-:Y:S04]  /*5800*/  @!UP0 USEL UR6, UR37, UR6, !UP1 ;  /* 0x0000000625068287 */ /* 0x000fe8000c800000 */
[----:B------:R-:W-:Y:S02]  /*5810*/  @!UP0 UIADD3 UR4, UPT, UPT, -UR7, UR6, URZ ;  /* 0x0000000607048290 */ /* 0x000fe4000fffe1ff */
[----:B------:R-:W-:Y:S02]  /*5820*/  @!UP0 UIADD3 UR6, UPT, UPT, UR7, -UR6, URZ ;  /* 0x8000000607068290 */ /* 0x000fe4000fffe0ff */
[----:B------:R-:W-:Y:S02]  /*5830*/  @!UP0 UIMAD UR38, UR4, UR5, UR38 ;  /* 0x00000005042682a4 */ /* 0x000fe4000f8e0226 */
[----:B------:R-:W-:Y:S02]  /*5840*/  @!UP0 UIMAD UR37, UR6, UR14, UR37 ;  /* 0x0000000e062582a4 */ /* 0x000fe4000f8e0225 */
[----:B------:R-:W-:Y:S09]  /*5850*/  ULOP3.LUT UP0, URZ, UR11, 0x1b0, URZ, 0xc0, !UPT ;  /* 0x000001b00bff7892 */ /* 0x000ff2000f80c0ff */
[----:B------:R-:W-:Y:S05]  /*5860*/  BRA.U !UP0, `(.L_x_91) ;  /* 0x0000000108407547 */ /* 0x000fea000b800000 */
[----:B------:R-:W2:Y:S01]  /*5870*/  LDCU.64 UR8, c[0x4][0x88] ;  /* 0x01001100ff0877ac */ /* 0x000ea20008000a00 */
[----:B------:R-:W-:Y:S01]  /*5880*/  MOV R3, 0x0 ;  /* 0x0000000000037802 */ /* 0x000fe20000000f00 */
[----:B------:R-:W-:Y:S02]  /*5890*/  HFMA2 R12, -RZ, RZ, 0, 5.9604644775390625e-08 ;  /* 0x00000001ff0c7431 */ /* 0x000fe400000001ff */
[----:B------:R-:W-:Y:S02]  /*58a0*/  IMAD.MOV.U32 R8, RZ, RZ, 0x70 ;  /* 0x00000070ff087424 */ /* 0x000fe400078e00ff */
[----:B------:R-:W-:Y:S01]  /*58b0*/  IMAD.MOV.U32 R13, RZ, RZ, RZ ;  /* 0x000000ffff0d7224 */ /* 0x000fe200078e00ff */
[----:B------:R-:W3:Y:S01]  /*58c0*/  LDCU.64 UR6, c[0x4][0x90] ;  /* 0x01001200ff0677ac */ /* 0x000ee20008000a00 */
[----:B------:R-:W4:Y:S01]  /*58d0*/  LDC.64 R2, c[0x4][R3] ;  /* 0x0100000003027b82 */ /* 0x000f220000000a00 */
[----:B------:R-:W1:Y:S01]  /*58e0*/  LDCU.64 UR4, c[0x4][0x8] ;  /* 0x01000100ff0477ac */ /* 0x000e620008000a00 */
[----:B--2---:R-:W-:Y:S01]  /*58f0*/  MOV R5, UR9 ;  /* 0x0000000900057c02 */ /* 0x004fe20008000f00 */
[----:B------:R-:W-:Y:S01]  /*5900*/  IMAD.U32 R4, RZ, RZ, UR8 ;  /* 0x00000008ff047e24 */ /* 0x000fe2000f8e00ff */
[----:B---3--:R-:W-:Y:S01]  /*5910*/  MOV R7, UR7 ;  /* 0x0000000700077c02 */ /* 0x008fe20008000f00 */
[----:B------:R-:W-:Y:S01]  /*5920*/  IMAD.U32 R6, RZ, RZ, UR6 ;  /* 0x00000006ff067e24 */ /* 0x000fe2000f8e00ff */
[----:B-1----:R-:W-:Y:S01]  /*5930*/  MOV R11, UR5 ;  /* 0x00000005000b7c02 */ /* 0x002fe20008000f00 */
[----:B------:R-:W-:Y:S02]  /*5940*/  IMAD.U32 R10, RZ, RZ, UR4 ;  /* 0x00000004ff0a7e24 */ /* 0x000fe4000f8e00ff */
[----:B------:R-:W-:Y:S07]  /*5950*/  LEPC R20, `(.L_x_91) ;  /* 0x000000001014794e */ /* 0x000fee0000000000 */
[----:B----45:R-:W-:Y:S05]  /*5960*/  CALL.ABS.NOINC R2 ;  /* 0x0000000002007343 */ /* 0x030fea0003c00000 */
.L_x_91:
[----:B------:R-:W-:Y:S01]  /*5970*/  LOP3.LUT P0, RZ, R96, 0x1b0, RZ, 0xc0, !PT ;  /* 0x000001b060ff7812 */ /* 0x000fe2000780c0ff */
[----:B------:R-:W-:Y:S11]  /*5980*/  BSSY.RECONVERGENT B6, `(.L_x_92) ;  /* 0x0000013000067945 */ /* 0x000ff60003800200 */
[----:B------:R-:W-:Y:S01]  /*5990*/  @!UPT UIADD3 URZ, UPT, UPT, URZ, URZ, URZ ;  /* 0x000000fffffff290 */ /* 0x000fe2000fffe0ff */
[----:B------:R-:W-:Y:S05]  /*59a0*/  @!P0 BRA `(.L_x_93) ;  /* 0x0000000000408947 */ /* 0x000fea0003800000 */
        /* <DEDUP_REMOVED lines=16> */
.L_x_93:
[----:B------:R-:W-:Y:S05]  /*5ab0*/  BSYNC.RECONVERGENT B6 ;  /* 0x0000000000067941 */ /* 0x000fea0003800200 */
.L_x_92:
[----:B------:R-:W-:Y:S01]  /*5ac0*/  R2UR UR4, R88 ;  /* 0x00000000580472ca */ /* 0x000fe200000e0000 */
[----:B------:R-:W-:Y:S01]  /*5ad0*/  UISETP.NE.U32.AND UP0, UPT, UR60, URZ, UPT ;  /* 0x000000ff3c00728c */ /* 0x000fe2000bf05070 */
[----:B------:R-:W-:Y:S02]  /*5ae0*/  ISETP.NE.U32.AND P4, PT, R82, RZ, PT ;  /* 0x000000ff5200720c */ /* 0x000fe40003f85070 */
[----:B------:R-:W-:Y:S01]  /*5af0*/  ISETP.NE.U32.AND P2, PT, RZ, UR46, PT ;  /* 0x0000002eff007c0c */ /* 0x000fe2000bf45070 */
[----:B------:R-:W-:Y:S01]  /*5b00*/  UISETP.NE.AND.EX UP1, UPT, UR61, URZ, UPT, UP0 ;  /* 0x000000ff3d00728c */ /* 0x000fe2000bf25300 */
[----:B------:R-:W-:Y:S01]  /*5b10*/  ISETP.NE.AND.EX P4, PT, R83, RZ, PT, P4 ;  /* 0x000000ff5300720c */ /* 0x000fe20003f85340 */
[----:B------:R-:W-:Y:S01]  /*5b20*/  UPLOP3.LUT UP0, UPT, UPT, UPT, UPT, 0x40, 0x4 ;  /* 0x000000000004789c */ /* 0x000fe20003f0e870 */
[----:B------:R-:W-:Y:S05]  /*5b30*/  ISETP.NE.AND.EX P2, PT, RZ, UR47, PT, P2 ;  /* 0x0000002fff007c0c */ /* 0x000fea000bf45320 */
[----:B------:R-:W-:Y:S06]  /*5b40*/  UISETP.NE.AND UP2, UPT, UR4, URZ, UPT ;  /* 0x000000ff0400728c */ /* 0x000fec000bf45270 */
[----:B------:R-:W-:Y:S05]  /*5b50*/  PLOP3.LUT P1, PT, PT, PT, UP2, 0x80, 0x8 ;  /* 0x000000000008781c */ /* 0x000fea0003f2f028 */
[----:B------:R-:W-:Y:S06]  /*5b60*/  @UP2 UPLOP3.LUT UP0, UPT, UPT, UPT, UP1, 0x80, 0x8 ;  /* 0x000000000008289c */ /* 0x000fec0003f0f010 */
[----:B------:R-:W-:Y:S01]  /*5b70*/  PLOP3.LUT P0, PT, PT, PT, UP0, 0x80, 0x8 ;  /* 0x000000000008781c */ /* 0x000fe20003f0f008 */
[----:B------:R-:W-:Y:S01]  /*5b80*/  @!UPT UIADD3 URZ, UPT, UPT, URZ, URZ, URZ ;  /* 0x000000fffffff290 */ /* 0x000fe2000fffe0ff */
[----:B------:R-:W-:Y:S11]  /*5b90*/  BRA.U !UP1, `(.L_x_94) ;  /* 0x00000001093c7547 */ /* 0x000ff6000b800000 */
[----:B------:R-:W-:Y:S01]  /*5ba0*/  UISETP.NE.U32.AND UP0, UPT, UR46, URZ, UPT ;  /* 0x000000ff2e00728c */ /* 0x000fe2000bf05070 */
[----:B-1----:R-:W-:Y:S01]  /*5bb0*/  HFMA2 R0, -RZ, RZ, 0, 5.9604644775390625e-08 ;  /* 0x00000001ff007431 */ /* 0x002fe200000001ff */
[----:B------:R-:W1:Y:S01]  /*5bc0*/  LDCU.64 UR8, c[0x0][0x358] ;  /* 0x00006b00ff0877ac */ /* 0x000e620008000a00 */
[----:B------:R-:W-:Y:S01]  /*5bd0*/  IMAD.MOV.U32 R85, RZ, RZ, 0x1 ;  /* 0x00000001ff557424 */ /* 0x000fe200078e00ff */
[----:B------:R-:W-:Y:S06]  /*5be0*/  UISETP.NE.AND.EX UP0, UPT, UR47, URZ, UPT, UP0 ;  /* 0x000000ff2f00728c */ /* 0x000fec000bf05300 */
[----:B------:R-:W-:Y:S05]  /*5bf0*/  PLOP3.LUT P3, PT, PT, PT, UP0, 0x80, 0x8 ;  /* 0x000000000008781c */ /* 0x000fea0003f6f008 */
[----:B------:R-:W2:Y:S01]  /*5c00*/  @UP0 LDCU.64 UR4, c[0x0][0x888] ;  /* 0x00011100ff0407ac */ /* 0x000ea20008000a00 */
[----:B------:R-:W-:Y:S07]  /*5c10*/  @UP0 UIMAD UR6, UR36, UR60, URZ ;  /* 0x0000003c240602a4 */ /* 0x000fee000f8e02ff */
[----:B------:R-:W-:Y:S01]  /*5c20*/  @!P3 PRMT R85, R0, 0x7610, R85 ;  /* 0x000076100055b816 */ /* 0x000fe20000000055 */
[----:B--2---:R-:W-:Y:S06]  /*5c30*/  @UP0 UIMAD.WIDE UR4, UR6, 0x4, UR4 ;  /* 0x00000004060408a5 */ /* 0x004fec000f8e0204 */
[----:B------:R-:W-:Y:S01]  /*5c40*/  IMAD.U32 R2, RZ, RZ, UR4 ;  /* 0x00000004ff027e24 */ /* 0x000fe2000f8e00ff */
[----:B------:R-:W-:Y:S04]  /*5c50*/  MOV R3, UR5 ;  /* 0x0000000500037c02 */ /* 0x000fe80008000f00 */
[----:B------:R-:W2:Y:S01]  /*5c60*/  @!UP0 LDCU UR4, c[0x0][0x880] ;  /* 0x00011000ff0487ac */ /* 0x000ea20008000800 */
[----:B-1---5:R3:W5:Y:S02]  /*5c70*/  @P3 LDG.E R41, desc[UR8][R2.64] ;  /* 0x0000000802293981 */ /* 0x022764000c1e1900 */
[----:B--23--:R-:W-:Y:S02]  /*5c80*/  @!P3 IMAD.U32 R41, RZ, RZ, UR4 ;  /* 0x00000004ff29be24 */ /* 0x00cfe4000f8e00ff */
.L_x_94:
[----:B------:R-:W-:Y:S05]  /*5c90*/  @!P4 BRA `(.L_x_95) ;  /* 0x000000000024c947 */ /* 0x000fea0003800000 */
[----:B------:R-:W-:Y:S01]  /*5ca0*/  ISETP.NE.U32.AND P3, PT, R80, RZ, PT ;  /* 0x000000ff5000720c */ /* 0x000fe20003f65070 */
[----:B------:R-:W2:Y:S03]  /*5cb0*/  LDCU.64 UR4, c[0x0][0x358] ;  /* 0x00006b00ff0477ac */ /* 0x000ea60008000a00 */
[----:B------:R-:W-:Y:S11]  /*5cc0*/  ISETP.NE.AND.EX P3, PT, R81, RZ, PT, P3 ;  /* 0x000000ff5100720c */ /* 0x000ff60003f65330 */
[----:B------:R-:W-:Y:S02]  /*5cd0*/  @!UPT UIADD3 URZ, UPT, UPT, URZ, URZ, URZ ;  /* 0x000000fffffff290 */ /* 0x000fe4000fffe0ff */
[----:B------:R-:W3:Y:S01]  /*5ce0*/  @P3 LDC.64 R2, c[0x0][0x8a8] ;  /* 0x00022a00ff023b82 */ /* 0x000ee20000000a00 */
[----:B-1----:R-:W-:Y:S04]  /*5cf0*/  @P3 IMAD R0, R82, UR36, RZ ;  /* 0x0000002452003c24 */ /* 0x002fe8000f8e02ff */
[----:B---3--:R-:W-:Y:S05]  /*5d00*/  @P3 IMAD.WIDE R2, R0, 0x4, R2 ;  /* 0x0000000400023825 */ /* 0x008fea00078e0202 */
[----:B--2--5:R2:W5:Y:S02]  /*5d10*/  @P3 LDG.E R38, desc[UR4][R2.64] ;  /* 0x0000000402263981 */ /* 0x024564000c1e1900 */
[----:B--2---:R-:W3:Y:S02]  /*5d20*/  @!P3 LDC R38, c[0x0][0x8a0] ;  /* 0x00022800ff26bb82 */ /* 0x004ee40000000800 */
.L_x_95:
[----:B-----5:R-:W-:Y:S01]  /*5d30*/  FSETP.NEU.AND P4, PT, R41, RZ, PT ;  /* 0x000000ff2900720b */ /* 0x020fe20003f8d000 */
[----:B------:R-:W-:Y:S01]  /*5d40*/  BSSY B1, `(.L_x_96) ;  /* 0x0000042000017945 */ /* 0x000fe20003800000 */
[----:B------:R-:W-:Y:S01]  /*5d50*/  SEL R6, RZ, 0xffffffff, P2 ;  /* 0xffffffffff067807 */ /* 0x000fe20001000000 */
[----:B------:R-:W-:Y:S01]  /*5d60*/  IMAD.MOV.U32 R100, RZ, RZ, 0x1 ;  /* 0x00000001ff647424 */ /* 0x000fe200078e00ff */
[----:B------:R-:W-:Y:S02]  /*5d70*/  LOP3.LUT P3, RZ, R85, 0xff, RZ, 0xc0, !PT ;  /* 0x000000ff55ff7812 */ /* 0x000fe4000786c0ff */
[----:B------:R-:W-:Y:S02]  /*5d80*/  CS2R R78, SRZ ;  /* 0x00000000004e7805 */ /* 0x000fe4000001ff00 */
[----:B------:R-:W-:Y:S02]  /*5d90*/  @P1 SEL R3, RZ, 0xffffffff, P4 ;  /* 0xffffffffff031807 */ /* 0x000fe40002000000 */
[----:B------:R-:W-:Y:S02]  /*5da0*/  CS2R R76, SRZ ;  /* 0x00000000004c7805 */ /* 0x000fe4000001ff00 */
[----:B------:R-:W-:Y:S02]  /*5db0*/  LEA R2, R93, UR44, 0x3 ;  /* 0x0000002c5d027c11 */ /* 0x000fe4000f8e18ff */
[----:B------:R-:W-:Y:S02]  /*5dc0*/  CS2R R74, SRZ ;  /* 0x00000000004a7805 */ /* 0x000fe4000001ff00 */
[----:B------:R-:W-:Y:S02]  /*5dd0*/  @P0 SEL R3, R6, R3, !P3 ;  /* 0x0000000306030207 */ /* 0x000fe40005800000 */
[----:B------:R-:W-:Y:S02]  /*5de0*/  CS2R R72, SRZ ;  /* 0x0000000000487805 */ /* 0x000fe4000001ff00 */
[----:B------:R-:W-:Y:S02]  /*5df0*/  LEA R71, R36, UR44, 0x3 ;  /* 0x0000002c24477c11 */ /* 0x000fe4000f8e18ff */
[----:B------:R-:W-:Y:S02]  /*5e00*/  @P1 LOP3.LUT R3, R3, 0x1, RZ, 0xc0, !PT ;  /* 0x0000000103031812 */ /* 0x000fe400078ec0ff */
[----:B------:R-:W-:Y:S02]  /*5e10*/  SHF.L.U32 R4, R94, 0x1f, RZ ;  /* 0x0000001f5e047819 */ /* 0x000fe400000006ff */
[----:B------:R-:W-:Y:S02]  /*5e20*/  ISETP.NE.U32.OR P6, PT, R3, 0x1, !P1 ;  /* 0x000000010300780c */ /* 0x000fe40004fc5470 */
[----:B------:R-:W-:Y:S02]  /*5e30*/  PLOP3.LUT P2, PT, PT, PT, UP1, 0x80, 0x8 ;  /* 0x000000000008781c */ /* 0x000fe40003f4f018 */
[----:B------:R-:W-:Y:S02]  /*5e40*/  LEA.HI R39, R36, R36, RZ, 0x1 ;  /* 0x0000002424277211 */ /* 0x000fe400078f08ff */
[----:B------:R-:W-:Y:S02]  /*5e50*/  SEL R3, RZ, 0xffffffff, P4 ;  /* 0xffffffffff037807 */ /* 0x000fe40002000000 */
[----:B------:R-:W-:Y:S01]  /*5e60*/  P2R R102, PR, RZ, 0x40 ;  /* 0x00000040ff667803 */ /* 0x000fe20000000000 */
[C---:B-1----:R-:W-:Y:S01]  /*5e70*/  IMAD.SHL.U32 R0, R39.reuse, 0x80, RZ ;  /* 0x0000008027007824 */ /* 0x042fe200078e00ff */
[----:B------:R-:W-:Y:S03]  /*5e80*/  LOP3.LUT R39, R39, 0xffe, RZ, 0xc0, !PT ;  /* 0x00000ffe27277812 */ /* 0x000fe600078ec0ff */
[----:B------:R-:W-:Y:S02]  /*5e90*/  @P6 SHF.L.U32 R5, R91, 0x1f, RZ ;  /* 0x0000001f5b056819 */ /* 0x000fe400000006ff */
[----:B------:R-:W-:Y:S01]  /*5ea0*/  @P2 SEL R3, R6, R3, !P3 ;  /* 0x0000000306032207 */ /* 0x000fe20005800000 */
[----:B------:R-:W-:Y:S01]  /*5eb0*/  IMAD.IADD R39, R36, 0x1, -R39 ;  /* 0x0000000124277824 */ /* 0x000fe200078e0a27 */
[----:B------:R-:W1:Y:S01]  /*5ec0*/  @P6 SYNCS.PHASECHK.TRANS64.TRYWAIT P1, [R2+URZ+0x30], R5 ;  /* 0x00003005020065a7 */ /* 0x000e6200080211ff */
[----:B------:R-:W-:Y:S02]  /*5ed0*/  LOP3.LUT R0, R0, 0xffffff00, RZ, 0xc0, !PT ;  /* 0xffffff0000007812 */ /* 0x000fe400078ec0ff */
[----:B------:R-:W-:Y:S03]  /*5ee0*/  LOP3.LUT R3, R3, 0x1, RZ, 0xc0, !PT ;  /* 0x0000000103037812 */ /* 0x000fe600078ec0ff */
[----:B------:R-:W-:Y:S01]  /*5ef0*/  IMAD.IADD R0, R37, 0x1, R0 ;  /* 0x0000000125007824 */ /* 0x000fe200078e0200 */
[----:B------:R-:W-:Y:S03]  /*5f00*/  ISETP.NE.U32.AND P5, PT, R3, 0x1, PT ;  /* 0x000000010300780c */ /* 0x000fe60003fa5070 */
[----:B------:R-:W-:Y:S01]  /*5f10*/  IMAD R39, R39, 0x100000, R0 ;  /* 0x0010000027277824 */ /* 0x000fe200078e0200 */
[----:B------:R-:W-:Y:S01]  /*5f20*/  P2R R101, PR, RZ, 0x20 ;  /* 0x00000020ff657803 */ /* 0x000fe20000000000 */
[----:B------:R2:W4:Y:S01]  /*5f30*/  SYNCS.PHASECHK.TRANS64.TRYWAIT P0, [R71+URZ+0xa0], R4 ;  /* 0x0000a004470075a7 */ /* 0x00052200080011ff */
[----:B-1----:R-:W-:Y:S01]  /*5f40*/  @P6 SEL R100, RZ, 0x1, !P1 ;  /* 0x00000001ff646807 */ /* 0x002fe20004800000 */
[----:B--2---:R-:W-:Y:S06]  /*5f50*/  @!P6 BRA `(.L_x_97) ;  /* 0x000000000080e947 */ /* 0x004fec0003800000 */
[----:B------:R-:W-:Y:S01]  /*5f60*/  @P5 IMAD R6, R93, 0x1000, R84 ;  /* 0x000010005d065824 */ /* 0x000fe200078e0254 */
[----:B------:R-:W1:Y:S01]  /*5f70*/  S2R R0, SR_CgaCtaId ;  /* 0x0000000000007919 */ /* 0x000e620000008800 */
[----:B------:R-:W-:Y:S01]  /*5f80*/  ISETP.NE.AND P1, PT, R100, RZ, PT ;  /* 0x000000ff6400720c */ /* 0x000fe20003f25270 */
[----:B------:R-:W-:Y:S01]  /*5f90*/  BSSY B0, `(.L_x_98) ;  /* 0x000000b000007945 */ /* 0x000fe20003800000 */
[----:B------:R-:W-:Y:S01]  /*5fa0*/  @P5 VIADD R5, R6, UR44 ;  /* 0x0000002c06055c36 */ /* 0x000fe20008000000 */
[----:B------:R-:W-:Y:S02]  /*5fb0*/  CS2R R74, SRZ ;  /* 0x00000000004a7805 */ /* 0x000fe4000001ff00 */
[----:B------:R-:W-:Y:S02]  /*5fc0*/  CS2R R72, SRZ ;  /* 0x0000000000487805 */ /* 0x000fe4000001ff00 */
[----:B------:R-:W-:Y:S01]  /*5fd0*/  CS2R R78, SRZ ;  /* 0x00000000004e7805 */ /* 0x000fe2000001ff00 */
[----:B------:R-:W-:Y:S01]  /*5fe0*/  @P5 IMAD R5, R95, -0x10, R5 ;  /* 0xfffffff05f055824 */ /* 0x000fe200078e0205 */
[----:B------:R-:W-:Y:S04]  /*5ff0*/  CS2R R76, SRZ ;  /* 0x00000000004c7805 */ /* 0x000fe8000001ff00 */
[----:B------:R-:W-:Y:S05]  /*6000*/  @P1 BRA `(.L_x_99) ;  /* 0x00000000000c1947 */ /* 0x000fea0003800000 */
[----:B------:R-:W-:Y:S04]  /*6010*/  SHF.L.U32 R3, R91, 0x1f, RZ ;  /* 0x0000001f5b037819 */ /* 0x000fe800000006ff */
[----:B------:R-:W2:Y:S02]  /*6020*/  SYNCS.PHASECHK.TRANS64.TRYWAIT P1, [R2+URZ+0x30], R3 ;  /* 0x00003003020075a7 */ /* 0x000ea400080211ff */
[----:B--2---:R-:W-:Y:S05]  /*6030*/  @!P1 BRA `(.L_x_100) ;  /* 0x0000003c00f09947 */ /* 0x004fea0003800000 */
.L_x_99:
[----:B------:R-:W-:Y:S05]  /*6040*/  BSYNC B0 ;  /* 0x0000000000007941 */ /* 0x000fea0003800000 */
.L_x_98:
[----:B------:R-:W-:Y:S01]  /*6050*/  ISETP.NE.AND P1, PT, R101, RZ, PT ;  /* 0x000000ff6500720c */ /* 0x000fe20003f25270 */
[----:B--2---:R-:W-:Y:S02]  /*6060*/  VIADD R3, R2, 0x50 ;  /* 0x0000005002037836 */ /* 0x004fe40000000000 */
[----:B------:R-:W-:Y:S03]  /*6070*/  VIADD R93, R93, 0x1 ;  /* 0x000000015d5d7836 */ /* 0x000fe60000000000 */
[----:B-1----:R-:W-:Y:S07]  /*6080*/  PRMT R0, R0, 0x654, R3 ;  /* 0x0000065400007816 */ /* 0x002fee0000000003 */
[----:B------:R1:W2:Y:S04]  /*6090*/  @P1 LDS.128 R72, [R6+UR44+0x200] ;  /* 0x0002002c06481984 */ /* 0x0002a80008000c00 */
[----:B------:R1:W1:Y:S01]  /*60a0*/  @P1 LDS.128 R76, [R5+0x210] ;  /* 0x00021000054c1984 */ /* 0x0002620000000c00 */
[C---:B------:R-:W-:Y:S01]  /*60b0*/  ISETP.NE.AND P1, PT, R93.reuse, 0x4, PT ;  /* 0x000000045d00780c */ /* 0x040fe20003f25270 */
[----:B------:R-:W-:Y:S01]  /*60c0*/  @!PT LDS RZ, [RZ] ;  /* 0x00000000fffff984 */ /* 0x000fe20000000800 */
[----:B------:R-:W-:Y:S01]  /*60d0*/  @!PT LDS RZ, [RZ] ;  /* 0x00000000fffff984 */ /* 0x000fe20000000800 */
[----:B------:R-:W-:Y:S01]  /*60e0*/  @!PT LDS RZ, [RZ] ;  /* 0x00000000fffff984 */ /* 0x000fe20000000800 */
[----:B------:R-:W-:Y:S01]  /*60f0*/  @!PT LDS RZ, [RZ] ;  /* 0x00000000fffff984 */ /* 0x000fe20000000800 */
[----:B------:R5:W-:Y:S06]  /*6100*/  MEMBAR.ALL.CTA ;  /* 0x0000000000007992 */ /* 0x000bec0000008000 */
[----:B-----5:R-:W5:Y:S01]  /*6110*/  FENCE.VIEW.ASYNC.S ;  /* 0x00000000000073c6 */ /* 0x020f620000000000 */
[----:B------:R-:W-:Y:S01]  /*6120*/  SEL R93, R93, RZ, P1 ;  /* 0x000000ff5d5d7207 */ /* 0x000fe20000800000 */
[----:B-----5:R5:W-:Y:S02]  /*6130*/  SYNCS.ARRIVE.TRANS64.RED.A1T0 RZ, [R0+URZ], RZ ;  /* 0x000000ff00ff79a7 */ /* 0x020be400081004ff */
[----:B-----5:R-:W-:Y:S04]  /*6140*/  SEL R0, RZ, 0x1, P1 ;  /* 0x00000001ff007807 */ /* 0x020fe80000800000 */
[----:B--2---:R-:W-:Y:S02]  /*6150*/  LOP3.LUT R91, R91, R0, RZ, 0x3c, !PT ;  /* 0x000000005b5b7212 */ /* 0x004fe400078e3cff */
.L_x_97:
[----:B------:R-:W-:Y:S05]  /*6160*/  BSYNC B1 ;  /* 0x0000000000017941 */ /* 0x000fea0003800000 */
.L_x_96:
[----:B------:R-:W-:Y:S04]  /*6170*/  SHF.R.U32.HI R3, RZ, 0x15, R39 ;  /* 0x00000015ff037819 */ /* 0x000fe80000011627 */
[----:B------:R-:W-:Y:S01]  /*6180*/  LOP3.LUT P1, RZ, R3, 0x3, R86, 0x48, !PT ;  /* 0x0000000303ff7812 */ /* 0x000fe20007824856 */
[----:B------:R-:W-:Y:S01]  /*6190*/  @!UPT UIADD3 URZ, UPT, UPT, URZ, URZ, URZ ;  /* 0x000000fffffff290 */ /* 0x000fe2000fffe0ff */
[----:B----4-:R-:W-:Y:S11]  /*61a0*/  @P0 BRA `(.L_x_101) ;  /* 0x0000000000080947 */ /* 0x010ff60003800000 */
[----:B------:R-:W2:Y:S02]  /*61b0*/  SYNCS.PHASECHK.TRANS64.TRYWAIT P0, [R71+URZ+0xa0], R4 ;  /* 0x0000a004470075a7 */ /* 0x000ea400080011ff */
[----:B--2---:R-:W-:Y:S05]  /*61c0*/  @!P0 BRA `(.L_x_102) ;  /* 0x0000003c00a08947 */ /* 0x004fea0003800000 */
.L_x_101:
[----:B------:R-:W-:Y:S05]  /*61d0*/  @!P1 BRA `(.L_x_103) ;  /* 0x0000000000409947 */ /* 0x000fea0003800000 */
[----:B------:R-:W1:Y:S01]  /*61e0*/  LDCU.64 UR8, c[0x4][0x78] ;  /* 0x01000f00ff0877ac */ /* 0x000e620008000a00 */
[----:B------:R-:W-:Y:S01]  /*61f0*/  MOV R3, 0x0 ;  /* 0x0000000000037802 */ /* 0x000fe20000000f00 */
[----:B------:R-:W-:Y:S02]  /*6200*/  HFMA2 R12, -RZ, RZ, 0, 5.9604644775390625e-08 ;  /* 0x00000001ff0c7431 */ /* 0x000fe400000001ff */
[----:B------:R-:W-:Y:S02]  /*6210*/  IMAD.MOV.U32 R8, RZ, RZ, 0x192 ;  /* 0x00000192ff087424 */ /* 0x000fe400078e00ff */
[----:B------:R-:W-:Y:S01]  /*6220*/  IMAD.MOV.U32 R13, RZ, RZ, RZ ;  /* 0x000000ffff0d7224 */ /* 0x000fe200078e00ff */
[----:B------:R-:W4:Y:S01]  /*6230*/  LDCU.64 UR6, c[0x4][0x80] ;  /* 0x01001000ff0677ac */ /* 0x000f220008000a00 */
[----:B------:R-:W3:Y:S01]  /*6240*/  LDC.64 R2, c[0x4][R3] ;  /* 0x0100000003027b82 */ /* 0x000ee20000000a00 */
[----:B------:R-:W5:Y:S01]  /*6250*/  LDCU.64 UR4, c[0x4][0x18] ;  /* 0x01000300ff0477ac */ /* 0x000f620008000a00 */
[----:B-1----:R-:W-:Y:S01]  /*6260*/  MOV R5, UR9 ;  /* 0x0000000900057c02 */ /* 0x002fe20008000f00 */
[----:B--2---:R-:W-:Y:S01]  /*6270*/  IMAD.U32 R4, RZ, RZ, UR8 ;  /* 0x00000008ff047e24 */ /* 0x004fe2000f8e00ff */
[----:B----4-:R-:W-:Y:S01]  /*6280*/  MOV R7, UR7 ;  /* 0x0000000700077c02 */ /* 0x010fe20008000f00 */
[----:B------:R-:W-:Y:S01]  /*6290*/  IMAD.U32 R6, RZ, RZ, UR6 ;  /* 0x00000006ff067e24 */ /* 0x000fe2000f8e00ff */
[----:B-----5:R-:W-:Y:S01]  /*62a0*/  MOV R11, UR5 ;  /* 0x00000005000b7c02 */ /* 0x020fe20008000f00 */
[----:B------:R-:W-:Y:S02]  /*62b0*/  IMAD.U32 R10, RZ, RZ, UR4 ;  /* 0x00000004ff0a7e24 */ /* 0x000fe4000f8e00ff */
[----:B------:R-:W-:Y:S07]  /*62c0*/  LEPC R20, `(.L_x_103) ;  /* 0x000000001014794e */ /* 0x000fee0000000000 */
[----:B---3--:R-:W-:Y:S05]  /*62d0*/  CALL.ABS.NOINC R2 ;  /* 0x0000000002007343 */ /* 0x008fea0003c00000 */
.L_x_103:
[-C--:B------:R-:W-:Y:S01]  /*62e0*/  F2FP.F16.E5M2.UNPACK_B R42, R72.reuse ;  /* 0x00000048ff2a723e */ /* 0x080fe200020004ff */
[----:B------:R-:W-:Y:S05]  /*62f0*/  WARPSYNC.ALL ;  /* 0x0000000000007948 */ /* 0x000fea0003800000 */
[----:B------:R-:W-:Y:S01]  /*6300*/  R2UR UR4, R39 ;  /* 0x00000000270472ca */ /* 0x000fe200000e0000 */
[--C-:B------:R-:W-:Y:S01]  /*6310*/  HADD2.F32 R40, -RZ, R42.reuse.H0_H0 ;  /* 0x2000002aff287230 */ /* 0x100fe20000004100 */
[----:B------:R-:W-:Y:S01]  /*6320*/  F2FP.F16.E5M2.UNPACK_B R43, R72.H1 ;  /* 0x00000048ff2b723e */ /* 0x000fe200030004ff */
[----:B------:R-:W-:Y:S01]  /*6330*/  HADD2.F32 R42, -RZ, R42.H1_H1 ;  /* 0x3000002aff2a7230 */ /* 0x000fe20000004100 */
[-C--:B------:R-:W-:Y:S01]  /*6340*/  F2FP.F16.E5M2.UNPACK_B R45, R73.reuse ;  /* 0x00000049ff2d723e */ /* 0x080fe200020004ff */
[----:B------:R-:W-:Y:S01]  /*6350*/  BSSY.RECONVERGENT B0, `(.L_x_104) ;  /* 0x0000099000007945 */ /* 0x000fe20003800200 */
[----:B------:R-:W-:Y:S01]  /*6360*/  F2FP.F16.E5M2.UNPACK_B R47, R73.H1 ;  /* 0x00000049ff2f723e */ /* 0x000fe200030004ff */
[--C-:B------:R-:W-:Y:S01]  /*6370*/  HADD2.F32 R44, -RZ, R43.reuse.H0_H0 ;  /* 0x2000002bff2c7230 */ /* 0x100fe20000004100 */
[-C--:B------:R-:W-:Y:S01]  /*6380*/  F2FP.F16.E5M2.UNPACK_B R49, R74.reuse ;  /* 0x0000004aff31723e */ /* 0x080fe200020004ff */
[----:B------:R-:W-:Y:S01]  /*6390*/  HADD2.F32 R46, -RZ, R43.H1_H1 ;  /* 0x3000002bff2e7230 */ /* 0x000fe20000004100 */
[----:B------:R-:W-:Y:S01]  /*63a0*/  F2FP.F16.E5M2.UNPACK_B R51, R74.H1 ;  /* 0x0000004aff33723e */ /* 0x000fe200030004ff */
[--C-:B------:R-:W-:Y:S01]  /*63b0*/  HADD2.F32 R43, -RZ, R45.reuse.H0_H0 ;  /* 0x2000002dff2b7230 */ /* 0x100fe20000004100 */
[-C--:B------:R-:W-:Y:S01]  /*63c0*/  F2FP.F16.E5M2.UNPACK_B R53, R75.reuse ;  /* 0x0000004bff35723e */ /* 0x080fe200020004ff */
[----:B-12---:R-:W-:Y:S01]  /*63d0*/  LDTM.16dp32bit_t0_t15.x32 R4, tmem[UR4] ;  /* 0x00000004000479ee */ /* 0x006fe20008a80000 */
[----:B------:R-:W3:Y:S01]  /*63e0*/  LDTM.16dp32bit_t16_t31.x32 R4, tmem[UR4+0x20] ;  /* 0x00002004000479ee */ /* 0x000ee20008aa0000 */
[----:B------:R-:W-:Y:S01]  /*63f0*/  IADD3 R112, PT, PT, R84, UR44, RZ ;  /* 0x0000002c54707c10 */ /* 0x000fe2000fffe0ff */
[----:B------:R-:W-:Y:S01]  /*6400*/  HADD2.F32 R48, -RZ, R45.H1_H1 ;  /* 0x3000002dff307230 */ /* 0x000fe20000004100 */
[----:B------:R-:W-:Y:S01]  /*6410*/  SHF.L.U32 R103, R90, 0x4, RZ ;  /* 0x000000045a677819 */ /* 0x000fe200000006ff */
[----:B------:R-:W-:Y:S01]  /*6420*/  HADD2.F32 R52, -RZ, R49.H1_H1 ;  /* 0x30000031ff347230 */ /* 0x000fe20000004100 */
[----:B------:R-:W-:Y:S01]  /*6430*/  F2FP.F16.E5M2.UNPACK_B R55, R75.H1 ;  /* 0x0000004bff37723e */ /* 0x000fe200030004ff */
[----:B------:R-:W-:Y:S01]  /*6440*/  HADD2.F32 R56, -RZ, R53.H1_H1 ;  /* 0x30000035ff387230 */ /* 0x000fe20000004100 */
[-C--:B------:R-:W-:Y:S01]  /*6450*/  F2FP.F16.E5M2.UNPACK_B R57, R76.reuse ;  /* 0x0000004cff39723e */ /* 0x080fe200020004ff */
[--C-:B------:R-:W-:Y:S01]  /*6460*/  HADD2.F32 R45, -RZ, R47.reuse.H0_H0 ;  /* 0x2000002fff2d7230 */ /* 0x100fe20000004100 */
[----:B------:R-:W-:Y:S01]  /*6470*/  F2FP.F16.E5M2.UNPACK_B R59, R76.H1 ;  /* 0x0000004cff3b723e */ /* 0x000fe200030004ff */
[----:B------:R-:W-:Y:S01]  /*6480*/  HADD2.F32 R50, -RZ, R47.H1_H1 ;  /* 0x3000002fff327230 */ /* 0x000fe20000004100 */
[-C--:B------:R-:W-:Y:S01]  /*6490*/  F2FP.F16.E5M2.UNPACK_B R61, R77.reuse ;  /* 0x0000004dff3d723e */ /* 0x080fe200020004ff */
[----:B------:R-:W-:Y:S01]  /*64a0*/  HADD2.F32 R47, -RZ, R49.H0_H0 ;  /* 0x20000031ff2f7230 */ /* 0x000fe20000004100 */
[----:B------:R-:W-:Y:S01]  /*64b0*/  F2FP.F16.E5M2.UNPACK_B R63, R77.H1 ;  /* 0x0000004dff3f723e */ /* 0x000fe200030004ff */
[----:B------:R-:W-:Y:S01]  /*64c0*/  HADD2.F32 R60, -RZ, R57.H1_H1 ;  /* 0x30000039ff3c7230 */ /* 0x000fe20000004100 */
[-C--:B------:R-:W-:Y:S01]  /*64d0*/  F2FP.F16.E5M2.UNPACK_B R65, R78.reuse ;  /* 0x0000004eff41723e */ /* 0x080fe200020004ff */
[----:B------:R-:W-:Y:S01]  /*64e0*/  HADD2.F32 R64, -RZ, R61.H1_H1 ;  /* 0x3000003dff407230 */ /* 0x000fe20000004100 */
[----:B------:R-:W-:Y:S01]  /*64f0*/  F2FP.F16.E5M2.UNPACK_B R67, R78.H1 ;  /* 0x0000004eff43723e */ /* 0x000fe200030004ff */
[----:B------:R-:W-:Y:S01]  /*6500*/  HADD2.F32 R49, -RZ, R51.H0_H0 ;  /* 0x20000033ff317230 */ /* 0x000fe20000004100 */
[----:B------:R-:W-:Y:S01]  /*6510*/  ISETP.NE.AND P0, PT, R97, RZ, PT ;  /* 0x000000ff6100720c */ /* 0x000fe20003f05270 */
[----:B------:R-:W-:Y:S01]  /*6520*/  HADD2.F32 R68, -RZ, R65.H1_H1 ;  /* 0x30000041ff447230 */ /* 0x000fe20000004100 */
[----:B------:R-:W-:Y:S01]  /*6530*/  ISETP.NE.AND P6, PT, R102, RZ, PT ;  /* 0x000000ff6600720c */ /* 0x000fe20003fc5270 */
[----:B------:R-:W-:Y:S02]  /*6540*/  HADD2.F32 R54, -RZ, R51.H1_H1 ;  /* 0x30000033ff367230 */ /* 0x000fe40000004100 */
[C---:B---3--:R-:W-:Y:S01]  /*6550*/  FMUL R0, R38.reuse, R4 ;  /* 0x0000000426007220 */ /* 0x048fe20000400000 */
[C---:B------:R-:W-:Y:S01]  /*6560*/  FMUL R2, R38.reuse, R5 ;  /* 0x0000000526027220 */ /* 0x040fe20000400000 */
[C---:B------:R-:W-:Y:S01]  /*6570*/  FMUL R4, R38.reuse, R8 ;  /* 0x0000000826047220 */ /* 0x040fe20000400000 */
[C---:B------:R-:W-:Y:S01]  /*6580*/  FMUL R5, R38.reuse, R9 ;  /* 0x0000000926057220 */ /* 0x040fe20000400000 */
[C---:B------:R-:W-:Y:S01]  /*6590*/  FFMA R0, R41.reuse, R40, R0 ;  /* 0x0000002829007223 */ /* 0x040fe20000000000 */
[C---:B------:R-:W-:Y:S01]  /*65a0*/  FFMA R2, R41.reuse, R42, R2 ;  /* 0x0000002a29027223 */ /* 0x040fe20000000002 */
[C---:B------:R-:W-:Y:S01]  /*65b0*/  FMUL R8, R38.reuse, R12 ;  /* 0x0000000c26087220 */ /* 0x040fe20000400000 */
[C---:B------:R-:W-:Y:S01]  /*65c0*/  FMUL R9, R38.reuse, R13 ;  /* 0x0000000d26097220 */ /* 0x040fe20000400000 */
[----:B------:R-:W-:Y:S02]  /*65d0*/  HADD2.F32 R51, -RZ, R53.H0_H0 ;  /* 0x20000035ff337230 */ /* 0x000fe40000004100 */
[C---:B------:R-:W-:Y:S01]  /*65e0*/  FMUL R12, R38.reuse, R16 ;  /* 0x00000010260c7220 */ /* 0x040fe20000400000 */
        /* <DEDUP_REMOVED lines=13> */
[C---:B------:R-:W-:Y:S01]  /*66c0*/  FFMA R3, R41.reuse, R44, R3 ;  /* 0x0000002c29037223 */ /* 0x040fe20000000003 */
[----:B------:R-:W-:Y:S01]  /*66d0*/  F2FP.F16.E5M2.UNPACK_B R40, R79 ;  /* 0x0000004fff28723e */ /* 0x000fe200020004ff */
[C---:B------:R-:W-:Y:S01]  /*66e0*/  FFMA R7, R41.reuse, R46, R7 ;  /* 0x0000002e29077223 */ /* 0x040fe20000000007 */
[C---:B------:R-:W-:Y:S01]  /*66f0*/  FFMA R4, R41.reuse, R43, R4 ;  /* 0x0000002b29047223 */ /* 0x040fe20000000004 */
[----:B------:R-:W-:Y:S01]  /*6700*/  F2FP.F16.E5M2.UNPACK_B R42, R79.H1 ;  /* 0x0000004fff2a723e */ /* 0x000fe200030004ff */
[C---:B------:R-:W-:Y:S01]  /*6710*/  FFMA R5, R41.reuse, R48, R5 ;  /* 0x0000003029057223 */ /* 0x040fe20000000005 */
[----:B------:R-:W-:Y:S01]  /*6720*/  FFMA R6, R41, R45, R6 ;  /* 0x0000002d29067223 */ /* 0x000fe20000000006 */
[----:B------:R-:W-:Y:S01]  /*6730*/  F2FP.SATFINITE.E5M2.F32.PACK_AB_MERGE_C R99, R7, R3, RZ ;  /* 0x000000030763723e */ /* 0x000fe200048060ff */
[C---:B------:R-:W-:Y:S01]  /*6740*/  FFMA R11, R41.reuse, R50, R11 ;  /* 0x00000032290b7223 */ /* 0x040fe2000000000b */
[C---:B------:R-:W-:Y:S01]  /*6750*/  FFMA R8, R41.reuse, R47, R8 ;  /* 0x0000002f29087223 */ /* 0x040fe20000000008 */
[----:B------:R-:W-:Y:S01]  /*6760*/  FMUL R10, R38, R14 ;  /* 0x0000000e260a7220 */ /* 0x000fe20000400000 */
[----:B------:R-:W-:Y:S01]  /*6770*/  F2FP.SATFINITE.E5M2.F32.PACK_AB_MERGE_C R104, R2, R0, R99 ;  /* 0x000000000268723e */ /* 0x000fe20004806063 */
[----:B------:R-:W-:Y:S01]  /*6780*/  FFMA R9, R41, R52, R9 ;  /* 0x0000003429097223 */ /* 0x000fe20000000009 */
[----:B------:R-:W-:Y:S01]  /*6790*/  F2FP.SATFINITE.E5M2.F32.PACK_AB_MERGE_C R105, R11, R6, RZ ;  /* 0x000000060b69723e */ /* 0x000fe200048060ff */
[----:B------:R-:W-:Y:S01]  /*67a0*/  FFMA R10, R41, R49, R10 ;  /* 0x00000031290a7223 */ /* 0x000fe2000000000a */
[----:B------:R-:W-:Y:S01]  /*67b0*/  IADD3 R99, PT, PT, R112, R103, RZ ;  /* 0x0000006770637210 */ /* 0x000fe20007ffe0ff */
[C---:B------:R-:W-:Y:S01]  /*67c0*/  FMUL R15, R38.reuse, R15 ;  /* 0x0000000f260f7220 */ /* 0x040fe20000400000 */
[--C-:B------:R-:W-:Y:S01]  /*67d0*/  HADD2.F32 R53, -RZ, R55.reuse.H0_H0 ;  /* 0x20000037ff357230 */ /* 0x100fe20000004100 */
[----:B------:R-:W-:Y:S01]  /*67e0*/  F2FP.SATFINITE.E5M2.F32.PACK_AB_MERGE_C R105, R5, R4, R105 ;  /* 0x000000040569723e */ /* 0x000fe20004806069 */
[----:B------:R-:W-:Y:S02]  /*67f0*/  HADD2.F32 R58, -RZ, R55.H1_H1 ;  /* 0x30000037ff3a7230 */ /* 0x000fe40000004100 */
[C---:B------:R-:W-:Y:S01]  /*6800*/  FFMA R15, R41.reuse, R54, R15 ;  /* 0x00000036290f7223 */ /* 0x040fe2000000000f */
[C---:B------:R-:W-:Y:S01]  /*6810*/  FFMA R12, R41.reuse, R51, R12 ;  /* 0x00000033290c7223 */ /* 0x040fe2000000000c */
[C---:B------:R-:W-:Y:S01]  /*6820*/  FFMA R13, R41.reuse, R56, R13 ;  /* 0x00000038290d7223 */ /* 0x040fe2000000000d */
[----:B------:R-:W-:Y:S02]  /*6830*/  HADD2.F32 R55, -RZ, R57.H0_H0 ;  /* 0x20000039ff377230 */ /* 0x000fe40000004100 */
[C---:B------:R-:W-:Y:S01]  /*6840*/  FMUL R14, R38.reuse, R18 ;  /* 0x00000012260e7220 */ /* 0x040fe20000400000 */
[C---:B------:R-:W-:Y:S01]  /*6850*/  FMUL R19, R38.reuse, R19 ;  /* 0x0000001326137220 */ /* 0x040fe20000400000 */
[--C-:B------:R-:W-:Y:S02]  /*6860*/  HADD2.F32 R57, -RZ, R59.reuse.H0_H0 ;  /* 0x2000003bff397230 */ /* 0x100fe40000004100 */
[C---:B------:R-:W-:Y:S01]  /*6870*/  FMUL R18, R38.reuse, R22 ;  /* 0x0000001626127220 */ /* 0x040fe20000400000 */
[C---:B------:R-:W-:Y:S01]  /*6880*/  FFMA R14, R41.reuse, R53, R14 ;  /* 0x00000035290e7223 */ /* 0x040fe2000000000e */
[----:B------:R-:W-:Y:S02]  /*6890*/  HADD2.F32 R62, -RZ, R59.H1_H1 ;  /* 0x3000003bff3e7230 */ /* 0x000fe40000004100 */
[C---:B------:R-:W-:Y:S01]  /*68a0*/  FFMA R19, R41.reuse, R58, R19 ;  /* 0x0000003a29137223 */ /* 0x040fe20000000013 */
[----:B------:R-:W-:Y:S02]  /*68b0*/  HADD2.F32 R59, -RZ, R61.H0_H0 ;  /* 0x2000003dff3b7230 */ /* 0x000fe40000004100 */
[C---:B------:R-:W-:Y:S01]  /*68c0*/  FMUL R23, R38.reuse, R23 ;  /* 0x0000001726177220 */ /* 0x040fe20000400000 */
[C---:B------:R-:W-:Y:S01]  /*68d0*/  FFMA R16, R41.reuse, R55, R16 ;  /* 0x0000003729107223 */ /* 0x040fe20000000010 */
[C---:B------:R-:W-:Y:S01]  /*68e0*/  FFMA R17, R41.reuse, R60, R17 ;  /* 0x0000003c29117223 */ /* 0x040fe20000000011 */
[--C-:B------:R-:W-:Y:S02]  /*68f0*/  HADD2.F32 R61, -RZ, R63.reuse.H0_H0 ;  /* 0x2000003fff3d7230 */ /* 0x100fe40000004100 */
[C---:B------:R-:W-:Y:S01]  /*6900*/  FFMA R18, R41.reuse, R57, R18 ;  /* 0x0000003929127223 */ /* 0x040fe20000000012 */
[----:B------:R-:W-:Y:S02]  /*6910*/  HADD2.F32 R66, -RZ, R63.H1_H1 ;  /* 0x3000003fff427230 */ /* 0x000fe40000004100 */
[C---:B------:R-:W-:Y:S01]  /*6920*/  FMUL R22, R38.reuse, R26 ;  /* 0x0000001a26167220 */ /* 0x040fe20000400000 */
[----:B------:R-:W-:Y:S02]  /*6930*/  HADD2.F32 R63, -RZ, R65.H0_H0 ;  /* 0x20000041ff3f7230 */ /* 0x000fe40000004100 */
[C---:B------:R-:W-:Y:S01]  /*6940*/  FFMA R23, R41.reuse, R62, R23 ;  /* 0x0000003e29177223 */ /* 0x040fe20000000017 */
[C---:B------:R-:W-:Y:S01]  /*6950*/  FMUL R27, R38.reuse, R27 ;  /* 0x0000001b261b7220 */ /* 0x040fe20000400000 */
[C---:B------:R-:W-:Y:S01]  /*6960*/  FFMA R20, R41.reuse, R59, R20 ;  /* 0x0000003b29147223 */ /* 0x040fe20000000014 */
[C---:B------:R-:W-:Y:S01]  /*6970*/  FFMA R21, R41.reuse, R64, R21 ;  /* 0x0000004029157223 */ /* 0x040fe20000000015 */
[--C-:B------:R-:W-:Y:S02]  /*6980*/  HADD2.F32 R65, -RZ, R67.reuse.H0_H0 ;  /* 0x20000043ff417230 */ /* 0x100fe40000004100 */
[C---:B------:R-:W-:Y:S01]  /*6990*/  FFMA R22, R41.reuse, R61, R22 ;  /* 0x0000003d29167223 */ /* 0x040fe20000000016 */
[----:B------:R-:W-:Y:S02]  /*69a0*/  HADD2.F32 R70, -RZ, R67.H1_H1 ;  /* 0x30000043ff467230 */ /* 0x000fe40000004100 */
[C---:B------:R-:W-:Y:S01]  /*69b0*/  FMUL R26, R38.reuse, R30 ;  /* 0x0000001e261a7220 */ /* 0x040fe20000400000 */
[--C-:B------:R-:W-:Y:S02]  /*69c0*/  HADD2.F32 R67, -RZ, R40.reuse.H0_H0 ;  /* 0x20000028ff437230 */ /* 0x100fe40000004100 */
[C---:B------:R-:W-:Y:S01]  /*69d0*/  FFMA R27, R41.reuse, R66, R27 ;  /* 0x00000042291b7223 */ /* 0x040fe2000000001b */
[C---:B------:R-:W-:Y:S01]  /*69e0*/  FMUL R31, R38.reuse, R31 ;  /* 0x0000001f261f7220 */ /* 0x040fe20000400000 */
[C---:B------:R-:W-:Y:S01]  /*69f0*/  FFMA R24, R41.reuse, R63, R24 ;  /* 0x0000003f29187223 */ /* 0x040fe20000000018 */
[----:B------:R-:W-:Y:S02]  /*6a00*/  HADD2.F32 R40, -RZ, R40.H1_H1 ;  /* 0x30000028ff287230 */ /* 0x000fe40000004100 */
[C---:B------:R-:W-:Y:S01]  /*6a10*/  FFMA R25, R41.reuse, R68, R25 ;  /* 0x0000004429197223 */ /* 0x040fe20000000019 */
[--C-:B------:R-:W-:Y:S02]  /*6a20*/  HADD2.F32 R69, -RZ, R42.reuse.H0_H0 ;  /* 0x2000002aff457230 */ /* 0x100fe40000004100 */
[C---:B------:R-:W-:Y:S01]  /*6a30*/  FFMA R26, R41.reuse, R65, R26 ;  /* 0x00000041291a7223 */ /* 0x040fe2000000001a */
[----:B------:R-:W-:Y:S02]  /*6a40*/  HADD2.F32 R42, -RZ, R42.H1_H1 ;  /* 0x3000002aff2a7230 */ /* 0x000fe40000004100 */
[C---:B------:R-:W-:Y:S01]  /*6a50*/  FMUL R30, R38.reuse, R34 ;  /* 0x00000022261e7220 */ /* 0x040fe20000400000 */
[----:B------:R-:W-:Y:S01]  /*6a60*/  FFMA R31, R41, R70, R31 ;  /* 0x00000046291f7223 */ /* 0x000fe2000000001f */
[----:B------:R-:W-:Y:S01]  /*6a70*/  FMUL R35, R38, R35 ;  /* 0x0000002326237220 */ /* 0x000fe20000400000 */
[----:B------:R-:W-:Y:S01]  /*6a80*/  F2FP.SATFINITE.E5M2.F32.PACK_AB_MERGE_C R106, R15, R10, RZ ;  /* 0x0000000a0f6a723e */ /* 0x000fe200048060ff */
[----:B------:R-:W-:Y:S01]  /*6a90*/  FFMA R28, R41, R67, R28 ;  /* 0x00000043291c7223 */ /* 0x000fe2000000001c */
[----:B------:R-:W-:Y:S01]  /*6aa0*/  F2FP.SATFINITE.E5M2.F32.PACK_AB_MERGE_C R107, R19, R14, RZ ;  /* 0x0000000e136b723e */ /* 0x000fe200048060ff */
[C---:B------:R-:W-:Y:S01]  /*6ab0*/  FFMA R29, R41.reuse, R40, R29 ;  /* 0x00000028291d7223 */ /* 0x040fe2000000001d */
[C---:B------:R-:W-:Y:S01]  /*6ac0*/  FFMA R30, R41.reuse, R69, R30 ;  /* 0x00000045291e7223 */ /* 0x040fe2000000001e */
[----:B------:R-:W-:Y:S01]  /*6ad0*/  FFMA R35, R41, R42, R35 ;  /* 0x0000002a29237223 */ /* 0x000fe20000000023 */
[----:B------:R-:W-:Y:S02]  /*6ae0*/  F2FP.SATFINITE.E5M2.F32.PACK_AB_MERGE_C R106, R9, R8, R106 ;  /* 0x00000008096a723e */ /* 0x000fe4000480606a */
[----:B------:R-:W-:Y:S02]  /*6af0*/  F2FP.SATFINITE.E5M2.F32.PACK_AB_MERGE_C R107, R13, R12, R107 ;  /* 0x0000000c0d6b723e */ /* 0x000fe4000480606b */
[----:B------:R-:W-:Y:S02]  /*6b00*/  F2FP.SATFINITE.E5M2.F32.PACK_AB_MERGE_C R108, R23, R18, RZ ;  /* 0x00000012176c723e */ /* 0x000fe400048060ff */
[----:B------:R-:W-:Y:S01]  /*6b10*/  F2FP.SATFINITE.E5M2.F32.PACK_AB_MERGE_C R109, R27, R22, RZ ;  /* 0x000000161b6d723e */ /* 0x000fe200048060ff */
[----:B------:R1:W-:Y:S01]  /*6b20*/  STS.128 [R84+UR44+0x4200], R104 ;  /* 0x0042006854007988 */ /* 0x0003e20008000c2c */
[----:B------:R-:W-:Y:S02]  /*6b30*/  F2FP.SATFINITE.E5M2.F32.PACK_AB_MERGE_C R113, R31, R26, RZ ;  /* 0x0000001a1f71723e */ /* 0x000fe400048060ff */
[----:B------:R-:W-:Y:S02]  /*6b40*/  F2FP.SATFINITE.E5M2.F32.PACK_AB_MERGE_C R114, R35, R30, RZ ;  /* 0x0000001e2372723e */ /* 0x000fe400048060ff */
[----:B------:R-:W-:Y:S02]  /*6b50*/  F2FP.SATFINITE.E5M2.F32.PACK_AB_MERGE_C R108, R17, R16, R108 ;  /* 0x00000010116c723e */ /* 0x000fe4000480606c */
[----:B------:R-:W-:Y:S02]  /*6b60*/  F2FP.SATFINITE.E5M2.F32.PACK_AB_MERGE_C R109, R21, R20, R109 ;  /* 0x00000014156d723e */ /* 0x000fe4000480606d */
[----:B------:R-:W-:Y:S02]  /*6b70*/  F2FP.SATFINITE.E5M2.F32.PACK_AB_MERGE_C R110, R25, R24, R113 ;  /* 0x00000018196e723e */ /* 0x000fe40004806071 */
[----:B------:R-:W-:Y:S02]  /*6b80*/  F2FP.SATFINITE.E5M2.F32.PACK_AB_MERGE_C R111, R29, R28, R114 ;  /* 0x0000001c1d6f723e */ /* 0x000fe40004806072 */
[----:B------:R-:W-:Y:S02]  /*6b90*/  LEA R112, R93, UR44, 0x3 ;  /* 0x0000002c5d707c11 */ /* 0x000fe4000f8e18ff */
[----:B------:R-:W-:Y:S01]  /*6ba0*/  @P6 SHF.L.U32 R113, R91, 0x1f, RZ ;  /* 0x0000001f5b716819 */ /* 0x000fe200000006ff */
[----:B------:R1:W-:Y:S01]  /*6bb0*/  STS.128 [R99+0x4210], R108 ;  /* 0x0042106c63007388 */ /* 0x0003e20000000c00 */
[----:B------:R-:W-:Y:S01]  /*6bc0*/  @!PT LDS RZ, [RZ] ;  /* 0x00000000fffff984 */ /* 0x000fe20000000800 */
[----:B------:R-:W-:Y:S01]  /*6bd0*/  @!PT LDS RZ, [RZ] ;  /* 0x00000000fffff984 */ /* 0x000fe20000000800 */
[----:B------:R-:W-:Y:S01]  /*6be0*/  @!PT LDS RZ, [RZ] ;  /* 0x00000000fffff984 */ /* 0x000fe20000000800 */
[----:B------:R-:W-:Y:S01]  /*6bf0*/  @!PT LDS RZ, [RZ] ;  /* 0x00000000fffff984 */ /* 0x000fe20000000800 */
[----:B------:R2:W-:Y:S07]  /*6c00*/  MEMBAR.ALL.CTA ;  /* 0x0000000000007992 */ /* 0x0005ee0000008000 */
[----:B--2---:R-:W2:Y:S02]  /*6c10*/  FENCE.VIEW.ASYNC.S ;  /* 0x00000000000073c6 */ /* 0x004ea40000000000 */
[----:B--2---:R-:W-:Y:S06]  /*6c20*/  BAR.SYNC.DEFER_BLOCKING 0x1, 0x80 ;  /* 0x0042000000007b1d */ /* 0x004fec0000010000 */
[----:B------:R-:W-:Y:S05]  /*6c30*/  @P0 BRA `(.L_x_105) ;  /* 0x0000000000280947 */ /* 0x000fea0003800000 */
[----:B------:R-:W-:Y:S01]  /*6c40*/  UIADD3 UR4, UPT, UPT, UR44, 0x4200, URZ ;  /* 0x000042002c047890 */ /* 0x000fe2000fffe0ff */
[----:B------:R-:W-:Y:S05]  /*6c50*/  UMOV UR51, UR36 ;  /* 0x0000002400337c82 */ /* 0x000fea0008000000 */
[----:B------:R-:W-:Y:S01]  /*6c60*/  MOV R96, UR4 ;  /* 0x0000000400607c02 */ /* 0x000fe20008000f00 */
[----:B------:R-:W-:Y:S03]  /*6c70*/  UIADD3 UR4, UP0, UPT, UR62, 0x680, URZ ;  /* 0x000006803e047890 */ /* 0x000fe6000ff1e0ff */
[----:B------:R-:W-:Y:S01]  /*6c80*/  R2UR UR48, R96 ;  /* 0x00000000603072ca */ /* 0x000fe200000e0000 */
[----:B------:R-:W-:Y:S11]  /*6c90*/  UIADD3.X UR5, UPT, UPT, URZ, UR63, URZ, UP0, !UPT ;  /* 0x0000003fff057290 */ /* 0x000ff600087fe4ff */
[----:B------:R-:W-:Y:S01]  /*6ca0*/  @!UPT UIADD3 URZ, UPT, UPT, URZ, URZ, URZ ;  /* 0x000000fffffff290 */ /* 0x000fe2000fffe0ff */
[----:B------:R2:W-:Y:S01]  /*6cb0*/  UTMASTG.3D [UR48], [UR4] ;  /* 0x00000030040073b5 */ /* 0x0005e20008010000 */
[----:B------:R0:W-:Y:S01]  /*6cc0*/  UTMACMDFLUSH ;  /* 0x00000000000079b7 */ /* 0x0001e20000000000 */
[----:B--2---:R-:W-:Y:S04]  /*6cd0*/  DEPBAR.LE SB0, 0x1 ;  /* 0x000080400000791a */ /* 0x004fe80000000000 */
.L_x_105:
[----:B------:R-:W-:Y:S05]  /*6ce0*/  BSYNC.RECONVERGENT B0 ;  /* 0x0000000000007941 */ /* 0x000fea0003800200 */
.L_x_104:
[----:B------:R-:W-:Y:S06]  /*6cf0*/  BAR.SYNC.DEFER_BLOCKING 0x1, 0x80 ;  /* 0x0042000000007b1d */ /* 0x000fec0000010000 */
[----:B------:R-:W2:Y:S01]  /*6d00*/  @P6 SYNCS.PHASECHK.TRANS64.TRYWAIT P0, [R112+URZ+0x30], R113 ;  /* 0x00003071700065a7 */ /* 0x000ea200080011ff */
[----:B------:R-:W-:Y:S01]  /*6d10*/  BSSY B1, `(.L_x_106) ;  /* 0x0000020000017945 */ /* 0x000fe20003800000 */
[----:B--2---:R-:W-:Y:S03]  /*6d20*/  @P6 SEL R100, RZ, 0x1, !P0 ;  /* 0x00000001ff646807 */ /* 0x004fe60004000000 */
[----:B------:R-:W-:Y:S05]  /*6d30*/  @!P6 BRA `(.L_x_107) ;  /* 0x000000000074e947 */ /* 0x000fea0003800000 */
[----:B------:R-:W-:Y:S01]  /*6d40*/  ISETP.NE.AND P1, PT, R101, RZ, PT ;  /* 0x000000ff6500720c */ /* 0x000fe20003f25270 */
[----:B------:R-:W2:Y:S01]  /*6d50*/  S2R R0, SR_CgaCtaId ;  /* 0x0000000000007919 */ /* 0x000ea20000008800 */
[----:B------:R-:W-:Y:S01]  /*6d60*/  ISETP.NE.AND P0, PT, R100, RZ, PT ;  /* 0x000000ff6400720c */ /* 0x000fe20003f05270 */
[----:B------:R-:W-:Y:S10]  /*6d70*/  BSSY B0, `(.L_x_108) ;  /* 0x0000008000007945 */ /* 0x000ff40003800000 */
[----:B------:R-:W-:Y:S05]  /*6d80*/  @P1 IMAD R2, R93, 0x1000, R84 ;  /* 0x000010005d021824 */ /* 0x000fea00078e0254 */
[----:B------:R-:W-:Y:S05]  /*6d90*/  @P1 IADD3 R4, PT, PT, R2, UR44, RZ ;  /* 0x0000002c02041c10 */ /* 0x000fea000fffe0ff */
[----:B------:R-:W-:Y:S01]  /*6da0*/  @P1 IMAD.IADD R4, R4, 0x1, R103 ;  /* 0x0000000104041824 */ /* 0x000fe200078e0267 */
[----:B------:R-:W-:Y:S06]  /*6db0*/  @P0 BRA `(.L_x_109) ;  /* 0x00000000000c0947 */ /* 0x000fec0003800000 */
[----:B------:R-:W-:Y:S04]  /*6dc0*/  SHF.L.U32 R3, R91, 0x1f, RZ ;  /* 0x0000001f5b037819 */ /* 0x000fe800000006ff */
[----:B------:R-:W3:Y:S02]  /*6dd0*/  SYNCS.PHASECHK.TRANS64.TRYWAIT P0, [R112+URZ+0x30], R3 ;  /* 0x00003003700075a7 */ /* 0x000ee400080011ff */
[----:B---3--:R-:W-:Y:S05]  /*6de0*/  @!P0 BRA `(.L_x_110) ;  /* 0x0000003000ac8947 */ /* 0x008fea0003800000 */
.L_x_109:
[----:B------:R-:W-:Y:S05]  /*6df0*/  BSYNC B0 ;  /* 0x0000000000007941 */ /* 0x000fea0003800000 */
.L_x_108:
[----:B------:R-:W-:Y:S01]  /*6e00*/  ISETP.NE.AND P0, PT, R101, RZ, PT ;  /* 0x000000ff6500720c */ /* 0x000fe20003f05270 */
[----:B---3--:R-:W-:Y:S02]  /*6e10*/  VIADD R3, R112, 0x50 ;  /* 0x0000005070037836 */ /* 0x008fe40000000000 */
[----:B------:R-:W-:Y:S03]  /*6e20*/  VIADD R93, R93, 0x1 ;  /* 0x000000015d5d7836 */ /* 0x000fe60000000000 */
[----:B--2---:R-:W-:Y:S07]  /*6e30*/  PRMT R0, R0, 0x654, R3 ;  /* 0x0000065400007816 */ /* 0x004fee0000000003 */
[----:B------:R2:W3:Y:S04]  /*6e40*/  @P0 LDS.128 R72, [R2+UR44+0x200] ;  /* 0x0002002c02480984 */ /* 0x0004e80008000c00 */
[----:B------:R2:W4:Y:S01]  /*6e50*/  @P0 LDS.128 R76, [R4+0x210] ;  /* 0x00021000044c0984 */ /* 0x0005220000000c00 */
        /* <DEDUP_REMOVED lines=10> */
[----:B--23--:R-:W-:Y:S02]  /*6f00*/  LOP3.LUT R91, R91, R0, RZ, 0x3c, !PT ;  /* 0x000000005b5b7212 */ /* 0x00cfe400078e3cff */
.L_x_107:
[----:B------:R-:W-:Y:S05]  /*6f10*/  BSYNC B1 ;  /* 0x0000000000017941 */ /* 0x000fea0003800000 */
.L_x_106:
[----:B------:R-:W-:Y:S05]  /*6f20*/  VIADD R3, R39, 0x40 ;  /* 0x0000004027037836 */ /* 0x000fea0000000000 */
[----:B------:R-:W-:Y:S04]  /*6f30*/  SHF.R.U32.HI R3, RZ, 0x15, R3 ;  /* 0x00000015ff037819 */ /* 0x000fe80000011603 */
[----:B------:R-:W-:Y:S11]  /*6f40*/  LOP3.LUT P0, RZ, R3, 0x3, R86, 0x48, !PT ;  /* 0x0000000303ff7812 */ /* 0x000ff60007804856 */
[----:B------:R-:W-:Y:S02]  /*6f50*/  @!UPT UIADD3 URZ, UPT, UPT, URZ, URZ, URZ ;  /* 0x000000fffffff290 */ /* 0x000fe4000fffe0ff */
[----:B------:R-:W-:Y:S05]  /*6f60*/  @!P0 BRA `(.L_x_111) ;  /* 0x0000000000408947 */ /* 0x000fea0003800000 */
[----:B------:R-:W2:Y:S01]  /*6f70*/  LDCU.64 UR8, c[0x4][0x78] ;  /* 0x01000f00ff0877ac */ /* 0x000ea20008000a00 */
[----:B------:R-:W-:Y:S01]  /*6f80*/  MOV R3, 0x0 ;  /* 0x0000000000037802 */ /* 0x000fe20000000f00 */
[----:B------:R-:W-:Y:S02]  /*6f90*/  HFMA2 R12, -RZ, RZ, 0, 5.9604644775390625e-08 ;  /* 0x00000001ff0c7431 */ /* 0x000fe400000001ff */
[----:B------:R-:W-:Y:S02]  /*6fa0*/  IMAD.MOV.U32 R8, RZ, RZ, 0x192 ;  /* 0x00000192ff087424 */ /* 0x000fe400078e00ff */
[----:B------:R-:W-:Y:S01]  /*6fb0*/  IMAD.MOV.U32 R13, RZ, RZ, RZ ;  /* 0x000000ffff0d7224 */ /* 0x000fe200078e00ff */
[----:B------:R-:W3:Y:S01]  /*6fc0*/  LDCU.64 UR6, c[0x4][0x80] ;  /* 0x01001000ff0677ac */ /* 0x000ee20008000a00 */
[----:B------:R-:W1:Y:S01]  /*6fd0*/  LDC.64 R2, c[0x4][R3] ;  /* 0x0100000003027b82 */ /* 0x000e620000000a00 */
[----:B------:R-:W5:Y:S01]  /*6fe0*/  LDCU.64 UR4, c[0x4][0x18] ;  /* 0x01000300ff0477ac */ /* 0x000f620008000a00 */
[----:B--2---:R-:W-:Y:S01]  /*6ff0*/  MOV R5, UR9 ;  /* 0x0000000900057c02 */ /* 0x004fe20008000f00 */
[----:B------:R-:W-:Y:S01]  /*7000*/  IMAD.U32 R4, RZ, RZ, UR8 ;  /* 0x00000008ff047e24 */ /* 0x000fe2000f8e00ff */
[----:B---3--:R-:W-:Y:S01]  /*7010*/  MOV R7, UR7 ;  /* 0x0000000700077c02 */ /* 0x008fe20008000f00 */
[----:B------:R-:W-:Y:S01]  /*7020*/  IMAD.U32 R6, RZ, RZ, UR6 ;  /* 0x00000006ff067e24 */ /* 0x000fe2000f8e00ff */
[----:B-----5:R-:W-:Y:S01]  /*7030*/  MOV R11, UR5 ;  /* 0x00000005000b7c02 */ /* 0x020fe20008000f00 */
[----:B------:R-:W-:Y:S02]  /*7040*/  IMAD.U32 R10, RZ, RZ, UR4 ;  /* 0x00000004ff0a7e24 */ /* 0x000fe4000f8e00ff */
[----:B------:R-:W-:Y:S07]  /*7050*/  LEPC R20, `(.L_x_111) ;  /* 0x000000001014794e */ /* 0x000fee0000000000 */
[----:B-1--4-:R-:W-:Y:S05]  /*7060*/  CALL.ABS.NOINC R2 ;  /* 0x0000000002007343 */ /* 0x012fea0003c00000 */
.L_x_111:
        /* <DEDUP_REMOVED lines=14> */
[----:B------:R-:W-:Y:S01]  /*7150*/  F2FP.F16.E5M2.UNPACK_B R54, R75 ;  /* 0x0000004bff36723e */ /* 0x000fe200020004ff */
[----:B------:R-:W-:Y:S01]  /*7160*/  LDTM.16dp32bit_t0_t15.x32 R4, tmem[UR4+0x40] ;  /* 0x00004004000479ee */ /* 0x000fe20008a80000 */
[----:B------:R-:W2:Y:S01]  /*7170*/  LDTM.16dp32bit_t16_t31.x32 R4, tmem[UR4+0x60] ;  /* 0x00006004000479ee */ /* 0x000ea20008aa0000 */
[----:B------:R-:W-:Y:S01]  /*7180*/  HADD2.F32 R46, -RZ, R46.H1_H1 ;  /* 0x3000002eff2e7230 */ /* 0x000fe20000004100 */
[----:B----4-:R-:W-:Y:S01]  /*7190*/  F2FP.F16.E5M2.UNPACK_B R58, R76 ;  /* 0x0000004cff3a723e */ /* 0x010fe200020004ff */
[--C-:B------:R-:W-:Y:S01]  /*71a0*/  HADD2.F32 R49, -RZ, R50.reuse.H0_H0 ;  /* 0x20000032ff317230 */ /* 0x100fe20000004100 */
[----:B------:R-:W-:Y:S01]  /*71b0*/  F2FP.F16.E5M2.UNPACK_B R62, R77 ;  /* 0x0000004dff3e723e */ /* 0x000fe200020004ff */
[----:B------:R-:W-:Y:S01]  /*71c0*/  HADD2.F32 R50, -RZ, R50.H1_H1 ;  /* 0x30000032ff327230 */ /* 0x000fe20000004100 */
[----:B------:R-:W-:Y:S01]  /*71d0*/  F2FP.F16.E5M2.UNPACK_B R66, R78 ;  /* 0x0000004eff42723e */ /* 0x000fe200020004ff */
[--C-:B------:R-:W-:Y:S01]  /*71e0*/  HADD2.F32 R53, -RZ, R54.reuse.H0_H0 ;  /* 0x20000036ff357230 */ /* 0x100fe20000004100 */
[----:B------:R-:W-:Y:S01]  /*71f0*/  F2FP.F16.E5M2.UNPACK_B R70, R79 ;  /* 0x0000004fff46723e */ /* 0x000fe200020004ff */
[----:B------:R-:W-:Y:S01]  /*7200*/  HADD2.F32 R54, -RZ, R54.H1_H1 ;  /* 0x30000036ff367230 */ /* 0x000fe20000004100 */
[----:B------:R-:W-:Y:S01]  /*7210*/  F2FP.F16.E5M2.UNPACK_B R56, R75.H1 ;  /* 0x0000004bff38723e */ /* 0x000fe200030004ff */
[--C-:B------:R-:W-:Y:S01]  /*7220*/  HADD2.F32 R57, -RZ, R58.reuse.H0_H0 ;  /* 0x2000003aff397230 */ /* 0x100fe20000004100 */
[----:B------:R-:W-:Y:S01]  /*7230*/  F2FP.F16.E5M2.UNPACK_B R60, R76.H1 ;  /* 0x0000004cff3c723e */ /* 0x000fe200030004ff */
[----:B------:R-:W-:Y:S01]  /*7240*/  HADD2.F32 R58, -RZ, R58.H1_H1 ;  /* 0x3000003aff3a7230 */ /* 0x000fe20000004100 */
[----:B------:R-:W-:Y:S01]  /*7250*/  F2FP.F16.E5M2.UNPACK_B R64, R77.H1 ;  /* 0x0000004dff40723e */ /* 0x000fe200030004ff */
[--C-:B------:R-:W-:Y:S01]  /*7260*/  HADD2.F32 R61, -RZ, R62.reuse.H0_H0 ;  /* 0x2000003eff3d7230 */ /* 0x100fe20000004100 */
[----:B------:R-:W-:Y:S01]  /*7270*/  F2FP.F16.E5M2.UNPACK_B R68, R78.H1 ;  /* 0x0000004eff44723e */ /* 0x000fe200030004ff */
[----:B------:R-:W-:Y:S01]  /*7280*/  HADD2.F32 R62, -RZ, R62.H1_H1 ;  /* 0x3000003eff3e7230 */ /* 0x000fe20000004100 */
[----:B------:R-:W-:Y:S01]  /*7290*/  ISETP.NE.AND P0, PT, R97, RZ, PT ;  /* 0x000000ff6100720c */ /* 0x000fe20003f05270 */
[--C-:B------:R-:W-:Y:S01]  /*72a0*/  HADD2.F32 R65, -RZ, R66.reuse.H0_H0 ;  /* 0x20000042ff417230 */ /* 0x100fe20000004100 */
[----:B------:R-:W-:Y:S01]  /*72b0*/  ISETP.NE.AND P6, PT, R102, RZ, PT ;  /* 0x000000ff6600720c */ /* 0x000fe20003fc5270 */
[----:B------:R-:W-:Y:S02]  /*72c0*/  HADD2.F32 R66, -RZ, R66.H1_H1 ;  /* 0x30000042ff427230 */ /* 0x000fe40000004100 */
[--C-:B------:R-:W-:Y:S02]  /*72d0*/  HADD2.F32 R69, -RZ, R70.reuse.H0_H0 ;  /* 0x20000046ff457230 */ /* 0x100fe40000004100 */
[C---:B--2---:R-:W-:Y:S01]  /*72e0*/  FMUL R0, R38.reuse, R4 ;  /* 0x0000000426007220 */ /* 0x044fe20000400000 */
[C---:B------:R-:W-:Y:S01]  /*72f0*/  FMUL R2, R38.reuse, R5 ;  /* 0x0000000526027220 */ /* 0x040fe20000400000 */
[C---:B------:R-:W-:Y:S01]  /*7300*/  FMUL R4, R38.reuse, R8 ;  /* 0x0000000826047220 */ /* 0x040fe20000400000 */
[C---:B------:R-:W-:Y:S01]  /*7310*/  FMUL R5, R38.reuse, R9 ;  /* 0x0000000926057220 */ /* 0x040fe20000400000 */
[C---:B------:R-:W-:Y:S01]  /*7320*/  FFMA R0, R41.reuse, R40, R0 ;  /* 0x0000002829007223 */ /* 0x040fe20000000000 */
[C---:B------:R-:W-:Y:S01]  /*7330*/  FFMA R2, R41.reuse, R43, R2 ;  /* 0x0000002b29027223 */ /* 0x040fe20000000002 */
        /* <DEDUP_REMOVED lines=10> */
[----:B------:R-:W-:Y:S02]  /*73e0*/  HADD2.F32 R70, -RZ, R70.H1_H1 ;  /* 0x30000046ff467230 */ /* 0x000fe40000004100 */
[C---:B------:R-:W-:Y:S01]  /*73f0*/  FMUL R28, R38.reuse, R32 ;  /* 0x00000020261c7220 */ /* 0x040fe20000400000 */
[C---:B------:R-:W-:Y:S01]  /*7400*/  FMUL R29, R38.reuse, R33 ;  /* 0x00000021261d7220 */ /* 0x040fe20000400000 */
[C---:B------:R-:W-:Y:S01]  /*7410*/  FMUL R3, R38.reuse, R6 ;  /* 0x0000000626037220 */ /* 0x040fe20000400000 */
[C---:B------:R-:W-:Y:S01]  /*7420*/  FMUL R7, R38.reuse, R7 ;  /* 0x0000000726077220 */ /* 0x040fe20000400000 */
[--C-:B------:R-:W-:Y:S02]  /*7430*/  HADD2.F32 R47, -RZ, R48.reuse.H0_H0 ;  /* 0x20000030ff2f7230 */ /* 0x100fe40000004100 */
[C---:B------:R-:W-:Y:S01]  /*7440*/  FMUL R6, R38.reuse, R10 ;  /* 0x0000000a26067220 */ /* 0x040fe20000400000 */
[C---:B------:R-:W-:Y:S01]  /*7450*/  FFMA R3, R41.reuse, R42, R3 ;  /* 0x0000002a29037223 */ /* 0x040fe20000000003 */
[----:B------:R-:W-:Y:S02]  /*7460*/  HADD2.F32 R48, -RZ, R48.H1_H1 ;  /* 0x30000030ff307230 */ /* 0x000fe40000004100 */
[C---:B------:R-:W-:Y:S01]  /*7470*/  FFMA R7, R41.reuse, R44, R7 ;  /* 0x0000002c29077223 */ /* 0x040fe20000000007 */
[C---:B------:R-:W-:Y:S01]  /*7480*/  FFMA R4, R41.reuse, R45, R4 ;  /* 0x0000002d29047223 */ /* 0x040fe20000000004 */
[C---:B------:R-:W-:Y:S01]  /*7490*/  FFMA R5, R41.reuse, R46, R5 ;  /* 0x0000002e29057223 */ /* 0x040fe20000000005 */
[----:B------:R-:W-:Y:S01]  /*74a0*/  FFMA R6, R41, R47, R6 ;  /* 0x0000002f29067223 */ /* 0x000fe20000000006 */
[----:B------:R-:W-:Y:S01]  /*74b0*/  FMUL R11, R38, R11 ;  /* 0x0000000b260b7220 */ /* 0x000fe20000400000 */
[----:B------:R-:W-:Y:S01]  /*74c0*/  F2FP.F16.E5M2.UNPACK_B R40, R79.H1 ;  /* 0x0000004fff28723e */ /* 0x000fe200030004ff */
[--C-:B------:R-:W-:Y:S01]  /*74d0*/  HADD2.F32 R51, -RZ, R52.reuse.H0_H0 ;  /* 0x20000034ff337230 */ /* 0x100fe20000004100 */
[----:B-1----:R-:W-:Y:S01]  /*74e0*/  F2FP.SATFINITE.E5M2.F32.PACK_AB_MERGE_C R105, R7, R3, RZ ;  /* 0x000000030769723e */ /* 0x002fe200048060ff */
[C---:B------:R-:W-:Y:S01]  /*74f0*/  FFMA R11, R41.reuse, R48, R11 ;  /* 0x00000030290b7223 */ /* 0x040fe2000000000b */
[C---:B------:R-:W-:Y:S01]  /*7500*/  FFMA R8, R41.reuse, R49, R8 ;  /* 0x0000003129087223 */ /* 0x040fe20000000008 */
[----:B------:R-:W-:Y:S01]  /*7510*/  FFMA R9, R41, R50, R9 ;  /* 0x0000003229097223 */ /* 0x000fe20000000009 */
[----:B------:R-:W-:Y:S01]  /*7520*/  F2FP.SATFINITE.E5M2.F32.PACK_AB_MERGE_C R104, R2, R0, R105 ;  /* 0x000000000268723e */ /* 0x000fe20004806069 */
[----:B------:R-:W-:Y:S01]  /*7530*/  HADD2.F32 R52, -RZ, R52.H1_H1 ;  /* 0x30000034ff347230 */ /* 0x000fe20000004100 */
[----:B------:R-:W-:Y:S01]  /*7540*/  F2FP.SATFINITE.E5M2.F32.PACK_AB_MERGE_C R106, R11, R6, RZ ;  /* 0x000000060b6a723e */ /* 0x000fe200048060ff */
[C---:B------:R-:W-:Y:S01]  /*7550*/  FMUL R10, R38.reuse, R14 ;  /* 0x0000000e260a7220 */ /* 0x040fe20000400000 */
[C---:B------:R-:W-:Y:S01]  /*7560*/  FMUL R15, R38.reuse, R15 ;  /* 0x0000000f260f7220 */ /* 0x040fe20000400000 */
[--C-:B------:R-:W-:Y:S01]  /*7570*/  HADD2.F32 R55, -RZ, R56.reuse.H0_H0 ;  /* 0x20000038ff377230 */ /* 0x100fe20000004100 */
[----:B------:R-:W-:Y:S01]  /*7580*/  F2FP.SATFINITE.E5M2.F32.PACK_AB_MERGE_C R105, R5, R4, R106 ;  /* 0x000000040569723e */ /* 0x000fe2000480606a */
[C---:B------:R-:W-:Y:S01]  /*7590*/  FFMA R10, R41.reuse, R51, R10 ;  /* 0x00000033290a7223 */ /* 0x040fe2000000000a */
[C---:B------:R-:W-:Y:S01]  /*75a0*/  FFMA R15, R41.reuse, R52, R15 ;  /* 0x00000034290f7223 */ /* 0x040fe2000000000f */
[C---:B------:R-:W-:Y:S01]  /*75b0*/  FFMA R12, R41.reuse, R53, R12 ;  /* 0x00000035290c7223 */ /* 0x040fe2000000000c */
[C---:B------:R-:W-:Y:S01]  /*75c0*/  FFMA R13, R41.reuse, R54, R13 ;  /* 0x00000036290d7223 */ /* 0x040fe2000000000d */
[----:B------:R-:W-:Y:S02]  /*75d0*/  HADD2.F32 R56, -RZ, R56.H1_H1 ;  /* 0x30000038ff387230 */ /* 0x000fe40000004100 */
[C---:B------:R-:W-:Y:S01]  /*75e0*/  FMUL R14, R38.reuse, R18 ;  /* 0x00000012260e7220 */ /* 0x040fe20000400000 */
[C---:B------:R-:W-:Y:S01]  /*75f0*/  FMUL R19, R38.reuse, R19 ;  /* 0x0000001326137220 */ /* 0x040fe20000400000 */
[--C-:B------:R-:W-:Y:S02]  /*7600*/  HADD2.F32 R59, -RZ, R60.reuse.H0_H0 ;  /* 0x2000003cff3b7230 */ /* 0x100fe40000004100 */
[C---:B------:R-:W-:Y:S01]  /*7610*/  FMUL R18, R38.reuse, R22 ;  /* 0x0000001626127220 */ /* 0x040fe20000400000 */
[C---:B------:R-:W-:Y:S01]  /*7620*/  FFMA R14, R41.reuse, R55, R14 ;  /* 0x00000037290e7223 */ /* 0x040fe2000000000e */
[----:B------:R-:W-:Y:S02]  /*7630*/  HADD2.F32 R60, -RZ, R60.H1_H1 ;  /* 0x3000003cff3c7230 */ /* 0x000fe40000004100 */
        /* <DEDUP_REMOVED lines=8> */
[C---:B------:R-:W-:Y:S01]  /*76c0*/  FFMA R23, R41.reuse, R60, R23 ;  /* 0x0000003c29177223 */ /* 0x040fe20000000017 */
[C---:B------:R-:W-:Y:S01]  /*76d0*/  FMUL R27, R38.reuse, R27 ;  /* 0x0000001b261b7220 */ /* 0x040fe20000400000 */
[C---:B------:R-:W-:Y:S01]  /*76e0*/  FFMA R20, R41.reuse, R61, R20 ;  /* 0x0000003d29147223 */ /* 0x040fe20000000014 */
[C---:B------:R-:W-:Y:S01]  /*76f0*/  FFMA R21, R41.reuse, R62, R21 ;  /* 0x0000003e29157223 */ /* 0x040fe20000000015 */
[--C-:B------:R-:W-:Y:S02]  /*7700*/  HADD2.F32 R67, -RZ, R68.reuse.H0_H0 ;  /* 0x20000044ff437230 */ /* 0x100fe40000004100 */
[----:B------:R-:W-:Y:S01]  /*7710*/  FFMA R22, R41, R63, R22 ;  /* 0x0000003f29167223 */ /* 0x000fe20000000016 */
[----:B------:R-:W-:Y:S02]  /*7720*/  HADD2.F32 R68, -RZ, R68.H1_H1 ;  /* 0x30000044ff447230 */ /* 0x000fe40000004100 */
[C---:B------:R-:W-:Y:S01]  /*7730*/  FMUL R26, R38.reuse, R30 ;  /* 0x0000001e261a7220 */ /* 0x040fe20000400000 */
[----:B------:R-:W-:Y:S01]  /*7740*/  F2FP.SATFINITE.E5M2.F32.PACK_AB_MERGE_C R107, R15, R10, RZ ;  /* 0x0000000a0f6b723e */ /* 0x000fe200048060ff */
        /* <DEDUP_REMOVED lines=8> */
[----:B------:R-:W-:Y:S01]  /*77d0*/  F2FP.SATFINITE.E5M2.F32.PACK_AB_MERGE_C R106, R9, R8, R107 ;  /* 0x00000008096a723e */ /* 0x000fe2000480606b */
[----:B------:R-:W-:Y:S01]  /*77e0*/  FFMA R31, R41, R68, R31 ;  /* 0x00000044291f7223 */ /* 0x000fe2000000001f */
[----:B------:R-:W-:Y:S01]  /*77f0*/  FMUL R35, R38, R35 ;  /* 0x0000002326237220 */ /* 0x000fe20000400000 */
[----:B------:R-:W-:Y:S01]  /*7800*/  F2FP.SATFINITE.E5M2.F32.PACK_AB_MERGE_C R107, R19, R14, RZ ;  /* 0x0000000e136b723e */ /* 0x000fe200048060ff */
[C---:B------:R-:W-:Y:S01]  /*7810*/  FFMA R28, R41.reuse, R69, R28 ;  /* 0x00000045291c7223 */ /* 0x040fe2000000001c */
[C---:B------:R-:W-:Y:S01]  /*7820*/  FFMA R29, R41.reuse, R70, R29 ;  /* 0x00000046291d7223 */ /* 0x040fe2000000001d */
[C---:B------:R-:W-:Y:S01]  /*7830*/  FFMA R30, R41.reuse, R43, R30 ;  /* 0x0000002b291e7223 */ /* 0x040fe2000000001e */
[----:B------:R-:W-:Y:S01]  /*7840*/  FFMA R35, R41, R40, R35 ;  /* 0x0000002829237223 */ /* 0x000fe20000000023 */
        /* <DEDUP_REMOVED lines=21> */
[----:B------:R-:W-:Y:S02]  /*79a0*/  UIADD3 UR4, UP0, UPT, UR62, 0x680, URZ ;  /* 0x000006803e047890 */ /* 0x000fe4000ff1e0ff */
[----:B------:R-:W-:Y:S02]  /*79b0*/  UIADD3 UR9, UPT, UPT, UR49, 0x40, URZ ;  /* 0x0000004031097890 */ /* 0x000fe4000fffe0ff */
[----:B------:R-:W-:Y:S02]  /*79c0*/  UIADD3 UR8, UPT, UPT, UR44, 0x5200, URZ ;  /* 0x000052002c087890 */ /* 0x000fe4000fffe0ff */
[----:B------:R-:W-:Y:S01]  /*79d0*/  UIADD3.X UR5, UPT, UPT, URZ, UR63, URZ, UP0, !UPT ;  /* 0x0000003fff057290 */ /* 0x000fe200087fe4ff */
[----:B------:R-:W-:Y:S01]  /*79e0*/  UMOV UR10, UR50 ;  /* 0x00000032000a7c82 */ /* 0x000fe20008000000 */
[----:B------:R-:W-:Y:S07]  /*79f0*/  UMOV UR11, UR36 ;  /* 0x00000024000b7c82 */ /* 0x000fee0008000000 */
[----:B------:R2:W-:Y:S01]  /*7a00*/  UTMASTG.3D [UR8], [UR4] ;  /* 0x00000008040073b5 */ /* 0x0005e20008010000 */
[----:B------:R0:W-:Y:S01]  /*7a10*/  UTMACMDFLUSH ;  /* 0x00000000000079b7 */ /* 0x0001e20000000000 */
[----:B--2---:R-:W-:Y:S04]  /*7a20*/  DEPBAR.LE SB0, 0x1 ;  /* 0x000080400000791a */ /* 0x004fe80000000000 */
.L_x_113:
[----:B------:R-:W-:Y:S05]  /*7a30*/  BSYNC.RECONVERGENT B0 ;  /* 0x0000000000007941 */ /* 0x000fea0003800200 */
.L_x_112:
        /* <DEDUP_REMOVED lines=16> */
.L_x_117:
[----:B------:R-:W-:Y:S05]  /*7b40*/  BSYNC B0 ;  /* 0x0000000000007941 */ /* 0x000fea0003800000 */
.L_x_116:
        /* <DEDUP_REMOVED lines=17> */
.L_x_115:
[----:B------:R-:W-:Y:S05]  /*7c60*/  BSYNC B1 ;  /* 0x0000000000017941 */ /* 0x000fea0003800000 */
.L_x_114:
        /* <DEDUP_REMOVED lines=21> */
.L_x_119:
        /* <DEDUP_REMOVED lines=18> */
[----:B------:R-:W-:Y:S01]  /*7ee0*/  ISETP.NE.AND P6, PT, R102, RZ, PT ;  /* 0x000000ff6600720c */ /* 0x000fe20003fc5270 */
[--C-:B------:R-:W-:Y:S01]  /*7ef0*/  HADD2.F32 R49, -RZ, R50.reuse.H0_H0 ;  /* 0x20000032ff317230 */ /* 0x100fe20000004100 */
[----:B----4-:R-:W-:Y:S01]  /*7f00*/  F2FP.F16.E5M2.UNPACK_B R58, R76 ;  /* 0x0000004cff3a723e */ /* 0x010fe200020004ff */
[----:B------:R-:W-:Y:S01]  /*7f10*/  HADD2.F32 R50, -RZ, R50.H1_H1 ;  /* 0x30000032ff327230 */ /* 0x000fe20000004100 */
[----:B------:R-:W-:Y:S01]  /*7f20*/  F2FP.F16.E5M2.UNPACK_B R62, R77 ;  /* 0x0000004dff3e723e */ /* 0x000fe200020004ff */
[--C-:B------:R-:W-:Y:S01]  /*7f30*/  HADD2.F32 R53, -RZ, R54.reuse.H0_H0 ;  /* 0x20000036ff357230 */ /* 0x100fe20000004100 */
[----:B------:R-:W-:Y:S01]  /*7f40*/  F2FP.F16.E5M2.UNPACK_B R66, R78 ;  /* 0x0000004eff42723e */ /* 0x000fe200020004ff */
[----:B------:R-:W-:Y:S01]  /*7f50*/  HADD2.F32 R54, -RZ, R54.H1_H1 ;  /* 0x30000036ff367230 */ /* 0x000fe20000004100 */
[----:B------:R-:W-:Y:S01]  /*7f60*/  F2FP.F16.E5M2.UNPACK_B R70, R79 ;  /* 0x0000004fff46723e */ /* 0x000fe200020004ff */
[--C-:B------:R-:W-:Y:S01]  /*7f70*/  HADD2.F32 R57, -RZ, R58.reuse.H0_H0 ;  /* 0x2000003aff397230 */ /* 0x100fe20000004100 */
[----:B------:R-:W-:Y:S01]  /*7f80*/  F2FP.F16.E5M2.UNPACK_B R56, R75.H1 ;  /* 0x0000004bff38723e */ /* 0x000fe200030004ff */
[----:B------:R-:W-:Y:S01]  /*7f90*/  HADD2.F32 R58, -RZ, R58.H1_H1 ;  /* 0x3000003aff3a7230 */ /* 0x000fe20000004100 */
[----:B------:R-:W-:Y:S01]  /*7fa0*/  F2FP.F16.E5M2.UNPACK_B R60, R76.H1 ;  /* 0x0000004cff3c723e */ /* 0x000fe200030004ff */
[--C-:B------:R-:W-:Y:S01]  /*7fb0*/  HADD2.F32 R61, -RZ, R62.reuse.H0_H0 ;  /* 0x2000003eff3d7230 */ /* 0x100fe20000004100 */
[----:B------:R-:W-:Y:S01]  /*7fc0*/  F2FP.F16.E5M2.UNPACK_B R64, R77.H1 ;  /* 0x0000004dff40723e */ /* 0x000fe200030004ff */
[----:B------:R-:W-:Y:S01]  /*7fd0*/  HADD2.F32 R62, -RZ, R62.H1_H1 ;  /* 0x3000003eff3e7230 */ /* 0x000fe20000004100 */
[----:B------:R-:W-:Y:S01]  /*7fe0*/  F2FP.F16.E5M2.UNPACK_B R68, R78.H1 ;  /* 0x0000004eff44723e */ /* 0x000fe200030004ff */
        /* <DEDUP_REMOVED lines=112> */
[----:B------:R-:W-:Y:S02]  /*86f0*/  UIADD3 UR4, UPT, UPT, UR44, 0x4200, URZ ;  /* 0x000042002c047890 */ /* 0x000fe4000fffe0ff */
[----:B------:R-:W-:Y:S01]  /*8700*/  UIADD3 UR9, UPT, UPT, UR49, 0x80, URZ ;  /* 0x0000008031097890 */ /* 0x000fe2000fffe0ff */
[----:B------:R-:W-:Y:S01]  /*8710*/  UMOV UR10, UR50 ;  /* 0x00000032000a7c82 */ /* 0x000fe20008000000 */
[----:B------:R-:W-:Y:S02]  /*8720*/  UMOV UR11, UR36 ;  /* 0x00000024000b7c82 */ /* 0x000fe40008000000 */
        /* <DEDUP_REMOVED lines=8> */
.L_x_121:
[----:B------:R-:W-:Y:S05]  /*87b0*/  BSYNC.RECONVERGENT B0 ;  /* 0x0000000000007941 */ /* 0x000fea0003800200 */
.L_x_120:
        /* <DEDUP_REMOVED lines=16> */
.L_x_125:
[----:B------:R-:W-:Y:S05]  /*88c0*/  BSYNC B0 ;  /* 0x0000000000007941 */ /* 0x000fea0003800000 */
.L_x_124:
        /* <DEDUP_REMOVED lines=17> */
.L_x_123:
[----:B------:R-:W-:Y:S05]  /*89e0*/  BSYNC B1 ;  /* 0x0000000000017941 */ /* 0x000fea0003800000 */
.L_x_122:
        /* <DEDUP_REMOVED lines=21> */
.L_x_127:
[----:B------:R-:W-:Y:S01]  /*8b40*/  ISETP.NE.AND P0, PT, R97, RZ, PT ;  /* 0x000000ff6100720c */ /* 0x000fe20003f05270 */
[----:B------:R-:W-:Y:S05]  /*8b50*/  WARPSYNC.ALL ;  /* 0x0000000000007948 */ /* 0x000fea0003800000 */
[----:B------:R-:W-:Y:S01]  /*8b60*/  R2UR UR4, R39 ;  /* 0x00000000270472ca */ /* 0x000fe200000e0000 */
[----:B------:R-:W2:Y:S01]  /*8b70*/  S2UR UR6, SR_CgaCtaId ;  /* 0x00000000000679c3 */ /* 0x000ea20000008800 */
[-C--:B------:R-:W-:Y:S01]  /*8b80*/  F2FP.F16.E5M2.UNPACK_B R42, R72.reuse ;  /* 0x00000048ff2a723e */ /* 0x080fe200020004ff */
[----:B------:R-:W-:Y:S01]  /*8b90*/  BSSY.RECONVERGENT B0, `(.L_x_128) ;  /* 0x000009b000007945 */ /* 0x000fe20003800200 */
[----:B------:R-:W-:Y:S02]  /*8ba0*/  F2FP.F16.E5M2.UNPACK_B R72, R72.H1 ;  /* 0x00000048ff48723e */ /* 0x000fe400030004ff */
[-C--:B------:R-:W-:Y:S01]  /*8bb0*/  F2FP.F16.E5M2.UNPACK_B R46, R73.reuse ;  /* 0x00000049ff2e723e */ /* 0x080fe200020004ff */
[--C-:B------:R-:W-:Y:S01]  /*8bc0*/  HADD2.F32 R40, -RZ, R42.reuse.H0_H0 ;  /* 0x2000002aff287230 */ /* 0x100fe20000004100 */
[----:B------:R-:W-:Y:S01]  /*8bd0*/  F2FP.F16.E5M2.UNPACK_B R73, R73.H1 ;  /* 0x00000049ff49723e */ /* 0x000fe200030004ff */
[----:B------:R-:W-:Y:S01]  /*8be0*/  HADD2.F32 R42, -RZ, R42.H1_H1 ;  /* 0x3000002aff2a7230 */ /* 0x000fe20000004100 */
[-C--:B------:R-:W-:Y:S01]  /*8bf0*/  F2FP.F16.E5M2.UNPACK_B R50, R74.reuse ;  /* 0x0000004aff32723e */ /* 0x080fe200020004ff */
[----:B------:R-:W-:Y:S01]  /*8c00*/  HADD2.F32 R43, -RZ, R72.H0_H0 ;  /* 0x20000048ff2b7230 */ /* 0x000fe20000004100 */
[----:B------:R-:W-:Y:S01]  /*8c10*/  F2FP.F16.E5M2.UNPACK_B R74, R74.H1 ;  /* 0x0000004aff4a723e */ /* 0x000fe200030004ff */
[----:B------:R-:W-:Y:S01]  /*8c20*/  LDTM.16dp32bit_t0_t15.x32 R4, tmem[UR4+0xc0] ;  /* 0x0000c004000479ee */ /* 0x000fe20008a80000 */
[----:B------:R-:W3:Y:S01]  /*8c30*/  LDTM.16dp32bit_t16_t31.x32 R4, tmem[UR4+0xe0] ;  /* 0x0000e004000479ee */ /* 0x000ee20008aa0000 */
[----:B------:R-:W-:Y:S01]  /*8c40*/  NOP ;  /* 0x0000000000007918 */ /* 0x000fe20000000000 */
[--C-:B------:R-:W-:Y:S01]  /*8c50*/  HADD2.F32 R45, -RZ, R46.reuse.H0_H0 ;  /* 0x2000002eff2d7230 */ /* 0x100fe20000004100 */
[----:B------:R-:W-:Y:S01]  /*8c60*/  R2UR UR5, R71 ;  /* 0x00000000470572ca */ /* 0x000fe200000e0000 */
[----:B------:R-:W-:Y:S01]  /*8c70*/  HADD2.F32 R46, -RZ, R46.H1_H1 ;  /* 0x3000002eff2e7230 */ /* 0x000fe20000004100 */
[----:B------:R-:W-:Y:S01]  /*8c80*/  F2FP.F16.E5M2.UNPACK_B R54, R75 ;  /* 0x0000004bff36723e */ /* 0x000fe200020004ff */
        /* <DEDUP_REMOVED lines=10> */
[----:B------:R-:W-:Y:S01]  /*8d30*/  UIADD3 UR4, UPT, UPT, UR5, 0xc0, URZ ;  /* 0x000000c005047890 */ /* 0x000fe2000fffe0ff */
[----:B------:R-:W-:Y:S01]  /*8d40*/  HADD2.F32 R59, -RZ, R58.H1_H1 ;  /* 0x3000003aff3b7230 */ /* 0x000fe20000004100 */
[----:B------:R-:W-:Y:S01]  /*8d50*/  F2FP.F16.E5M2.UNPACK_B R76, R76.H1 ;  /* 0x0000004cff4c723e */ /* 0x000fe200030004ff */
[--C-:B------:R-:W-:Y:S01]  /*8d60*/  HADD2.F32 R60, -RZ, R62.reuse.H0_H0 ;  /* 0x2000003eff3c7230 */ /* 0x100fe20000004100 */
[----:B------:R-:W-:Y:S01]  /*8d70*/  F2FP.F16.E5M2.UNPACK_B R77, R77.H1 ;  /* 0x0000004dff4d723e */ /* 0x000fe200030004ff */
[----:B------:R-:W-:Y:S01]  /*8d80*/  HADD2.F32 R63, -RZ, R62.H1_H1 ;  /* 0x3000003eff3f7230 */ /* 0x000fe20000004100 */
[----:B------:R-:W-:Y:S01]  /*8d90*/  F2FP.F16.E5M2.UNPACK_B R78, R78.H1 ;  /* 0x0000004eff4e723e */ /* 0x000fe200030004ff */
[--C-:B------:R-:W-:Y:S01]  /*8da0*/  HADD2.F32 R64, -RZ, R66.reuse.H0_H0 ;  /* 0x20000042ff407230 */ /* 0x100fe20000004100 */
[----:B--2---:R-:W-:Y:S01]  /*8db0*/  UPRMT UR4, UR6, 0x654, UR4 ;  /* 0x0000065406047896 */ /* 0x004fe20008000004 */
        /* <DEDUP_REMOVED lines=8> */
[----:B------:R-:W-:Y:S01]  /*8e40*/  SYNCS.ARRIVE.TRANS64.RED.A1T0 RZ, [UR4], RZ ;  /* 0x000000ffffff79a7 */ /* 0x000fe20008100404 */
[C---:B------:R-:W-:Y:S01]  /*8e50*/  FMUL R16, R38.reuse, R16 ;  /* 0x0000001026107220 */ /* 0x040fe20000400000 */
[C---:B------:R-:W-:Y:S01]  /*8e60*/  FMUL R17, R38.reuse, R17 ;  /* 0x0000001126117220 */ /* 0x040fe20000400000 */
[C---:B------:R-:W-:Y:S01]  /*8e70*/  FMUL R0, R38.reuse, R20 ;  /* 0x0000001426007220 */ /* 0x040fe20000400000 */
[C---:B------:R-:W-:Y:S01]  /*8e80*/  FMUL R2, R38.reuse, R21 ;  /* 0x0000001526027220 */ /* 0x040fe20000400000 */
[C---:B------:R-:W-:Y:S01]  /*8e90*/  FMUL R20, R38.reuse, R25 ;  /* 0x0000001926147220 */ /* 0x040fe20000400000 */
[----:B------:R-:W-:Y:S02]  /*8ea0*/  HADD2.F32 R67, -RZ, R66.H1_H1 ;  /* 0x30000042ff437230 */ /* 0x000fe40000004100 */
[C---:B------:R-:W-:Y:S01]  /*8eb0*/  FMUL R6, R38.reuse, R6 ;  /* 0x0000000626067220 */ /* 0x040fe20000400000 */
[----:B------:R-:W-:Y:S02]  /*8ec0*/  HADD2.F32 R44, -RZ, R72.H1_H1 ;  /* 0x30000048ff2c7230 */ /* 0x000fe40000004100 */
[C---:B------:R-:W-:Y:S01]  /*8ed0*/  FMUL R7, R38.reuse, R7 ;  /* 0x0000000726077220 */ /* 0x040fe20000400000 */
[--C-:B------:R-:W-:Y:S02]  /*8ee0*/  HADD2.F32 R47, -RZ, R73.reuse.H0_H0 ;  /* 0x20000049ff2f7230 */ /* 0x100fe40000004100 */
[C---:B------:R-:W-:Y:S01]  /*8ef0*/  FFMA R6, R41.reuse, R43, R6 ;  /* 0x0000002b29067223 */ /* 0x040fe20000000006 */
[--C-:B------:R-:W-:Y:S02]  /*8f00*/  HADD2.F32 R40, -RZ, R68.reuse.H0_H0 ;  /* 0x20000044ff287230 */ /* 0x100fe40000004100 */
[C---:B------:R-:W-:Y:S01]  /*8f10*/  FFMA R7, R41.reuse, R44, R7 ;  /* 0x0000002c29077223 */ /* 0x040fe20000000007 */
[C---:B------:R-:W-:Y:S01]  /*8f20*/  FFMA R8, R41.reuse, R45, R8 ;  /* 0x0000002d29087223 */ /* 0x040fe20000000008 */
[----:B------:R-:W-:Y:S01]  /*8f30*/  FFMA R9, R41, R46, R9 ;  /* 0x0000002e29097223 */ /* 0x000fe20000000009 */
[----:B------:R-:W-:Y:S02]  /*8f40*/  HADD2.F32 R43, -RZ, R68.H1_H1 ;  /* 0x30000044ff2b7230 */ /* 0x000fe40000004100 */
[C---:B------:R-:W-:Y:S01]  /*8f50*/  FMUL R10, R38.reuse, R10 ;  /* 0x0000000a260a7220 */ /* 0x040fe20000400000 */
[----:B------:R-:W-:Y:S01]  /*8f60*/  HADD2.F32 R48, -RZ, R73.H1_H1 ;  /* 0x30000049ff307230 */ /* 0x000fe20000004100 */
[----:B------:R-:W-:Y:S01]  /*8f70*/  F2FP.SATFINITE.E5M2.F32.PACK_AB_MERGE_C R100, R7, R6, RZ ;  /* 0x000000060764723e */ /* 0x000fe200048060ff */
[C---:B------:R-:W-:Y:S01]  /*8f80*/  FMUL R7, R38.reuse, R24 ;  /* 0x0000001826077220 */ /* 0x040fe20000400000 */
[----:B------:R-:W-:Y:S01]  /*8f90*/  FFMA R10, R41, R47, R10 ;  /* 0x0000002f290a7223 */ /* 0x000fe2000000000a */
[C---:B------:R-:W-:Y:S01]  /*8fa0*/  FMUL R24, R38.reuse, R29 ;  /* 0x0000001d26187220 */ /* 0x040fe20000400000 */
[----:B------:R-:W-:Y:S01]  /*8fb0*/  F2FP.SATFINITE.E5M2.F32.PACK_AB_MERGE_C R100, R5, R4, R100 ;  /* 0x000000040564723e */ /* 0x000fe20004806064 */
[C---:B------:R-:W-:Y:S01]  /*8fc0*/  FMUL R11, R38.reuse, R11 ;  /* 0x0000000b260b7220 */ /* 0x040fe20000400000 */
[--C-:B------:R-:W-:Y:S02]  /*8fd0*/  HADD2.F32 R51, -RZ, R74.reuse.H0_H0 ;  /* 0x2000004aff337230 */ /* 0x100fe40000004100 */
[C---:B------:R-:W-:Y:S01]  /*8fe0*/  FMUL R14, R38.reuse, R14 ;  /* 0x0000000e260e7220 */ /* 0x040fe20000400000 */
[----:B------:R-:W-:Y:S02]  /*8ff0*/  HADD2.F32 R52, -RZ, R74.H1_H1 ;  /* 0x3000004aff347230 */ /* 0x000fe40000004100 */
[C---:B------:R-:W-:Y:S01]  /*9000*/  FFMA R11, R41.reuse, R48, R11 ;  /* 0x00000030290b7223 */ /* 0x040fe2000000000b */
[C---:B------:R-:W-:Y:S01]  /*9010*/  FFMA R12, R41.reuse, R49, R12 ;  /* 0x00000031290c7223 */ /* 0x040fe2000000000c */
[C---:B------:R-:W-:Y:S01]  /*9020*/  FFMA R13, R41.reuse, R50, R13 ;  /* 0x00000032290d7223 */ /* 0x040fe2000000000d */
[----:B------:R-:W-:Y:S01]  /*9030*/  FFMA R14, R41, R51, R14 ;  /* 0x00000033290e7223 */ /* 0x000fe2000000000e */
[C---:B------:R-:W-:Y:S01]  /*9040*/  FMUL R15, R38.reuse, R15 ;  /* 0x0000000f260f7220 */ /* 0x040fe20000400000 */
[--C-:B------:R-:W-:Y:S01]  /*9050*/  HADD2.F32 R55, -RZ, R75.reuse.H0_H0 ;  /* 0x2000004bff377230 */ /* 0x100fe20000004100 */
[----:B------:R-:W-:Y:S01]  /*9060*/  F2FP.SATFINITE.E5M2.F32.PACK_AB_MERGE_C R101, R11, R10, RZ ;  /* 0x0000000a0b65723e */ /* 0x000fe200048060ff */
[----:B------:R-:W-:Y:S02]  /*9070*/  HADD2.F32 R56, -RZ, R75.H1_H1 ;  /* 0x3000004bff387230 */ /* 0x000fe40000004100 */
[C---:B------:R-:W-:Y:S01]  /*9080*/  FFMA R15, R41.reuse, R52, R15 ;  /* 0x00000034290f7223 */ /* 0x040fe2000000000f */
[----:B------:R-:W-:Y:S01]  /*9090*/  FFMA R16, R41, R53, R16 ;  /* 0x0000003529107223 */ /* 0x000fe20000000010 */
[----:B------:R-:W-:Y:S01]  /*90a0*/  F2FP.SATFINITE.E5M2.F32.PACK_AB_MERGE_C R101, R9, R8, R101 ;  /* 0x000000080965723e */ /* 0x000fe20004806065 */
[----:B------:R-:W-:Y:S01]  /*90b0*/  FFMA R17, R41, R54, R17 ;  /* 0x0000003629117223 */ /* 0x000fe20000000011 */
[C---:B------:R-:W-:Y:S01]  /*90c0*/  FMUL R18, R38.reuse, R18 ;  /* 0x0000001226127220 */ /* 0x040fe20000400000 */
[----:B------:R-:W-:Y:S01]  /*90d0*/  F2FP.SATFINITE.E5M2.F32.PACK_AB_MERGE_C R102, R15, R14, RZ ;  /* 0x0000000e0f66723e */ /* 0x000fe200048060ff */
[C---:B------:R-:W-:Y:S01]  /*90e0*/  FMUL R19, R38.reuse, R19 ;  /* 0x0000001326137220 */ /* 0x040fe20000400000 */
[--C-:B------:R-:W-:Y:S02]  /*90f0*/  HADD2.F32 R58, -RZ, R76.reuse.H0_H0 ;  /* 0x2000004cff3a7230 */ /* 0x100fe40000004100 */
[----:B------:R-:W-:Y:S01]  /*9100*/  FFMA R18, R41, R55, R18 ;  /* 0x0000003729127223 */ /* 0x000fe20000000012 */
[----:B------:R-:W-:Y:S01]  /*9110*/  F2FP.SATFINITE.E5M2.F32.PACK_AB_MERGE_C R102, R13, R12, R102 ;  /* 0x0000000c0d66723e */ /* 0x000fe20004806066 */
[C---:B------:R-:W-:Y:S01]  /*9120*/  FFMA R19, R41.reuse, R56, R19 ;  /* 0x0000003829137223 */ /* 0x040fe20000000013 */
[----:B------:R-:W-:Y:S02]  /*9130*/  HADD2.F32 R61, -RZ, R76.H1_H1 ;  /* 0x3000004cff3d7230 */ /* 0x000fe40000004100 */
[C---:B------:R-:W-:Y:S01]  /*9140*/  FMUL R3, R38.reuse, R22 ;  /* 0x0000001626037220 */ /* 0x040fe20000400000 */
        /* <DEDUP_REMOVED lines=10> */
[C---:B------:R-:W-:Y:S01]  /*91f0*/  FMUL R23, R38.reuse, R28 ;  /* 0x0000001c26177220 */ /* 0x040fe20000400000 */
[----:B------:R-:W-:Y:S01]  /*9200*/  F2FP.F16.E5M2.UNPACK_B R79, R79.H1 ;  /* 0x0000004fff4f723e */ /* 0x000fe200030004ff */
        /* <DEDUP_REMOVED lines=9> */
[C---:B------:R-:W-:Y:S01]  /*92a0*/  FFMA R24, R41.reuse, R67, R24 ;  /* 0x0000004329187223 */ /* 0x040fe20000000018 */
[C---:B------:R-:W-:Y:S01]  /*92b0*/  FMUL R28, R38.reuse, R33 ;  /* 0x00000021261c7220 */ /* 0x040fe20000400000 */
[--C-:B------:R-:W-:Y:S02]  /*92c0*/  HADD2.F32 R42, -RZ, R79.reuse.H0_H0 ;  /* 0x2000004fff2a7230 */ /* 0x100fe40000004100 */
[C---:B------:R-:W-:Y:S01]  /*92d0*/  FFMA R25, R41.reuse, R66, R25 ;  /* 0x0000004229197223 */ /* 0x040fe20000000019 */
[----:B------:R-:W-:Y:S02]  /*92e0*/  HADD2.F32 R71, -RZ, R79.H1_H1 ;  /* 0x3000004fff477230 */ /* 0x000fe40000004100 */
[C---:B------:R-:W-:Y:S01]  /*92f0*/  FMUL R29, R38.reuse, R34 ;  /* 0x00000022261d7220 */ /* 0x040fe20000400000 */
        /* <DEDUP_REMOVED lines=9> */
[----:B-1----:R-:W-:Y:S01]  /*9390*/  F2FP.SATFINITE.E5M2.F32.PACK_AB_MERGE_C R105, R22, R21, RZ ;  /* 0x000000151669723e */ /* 0x002fe200048060ff */
[----:B------:R1:W-:Y:S01]  /*93a0*/  STS.128 [R84+UR44+0x5200], R100 ;  /* 0x0052006454007988 */ /* 0x0003e20008000c2c */
[----:B------:R-:W-:Y:S02]  /*93b0*/  F2FP.SATFINITE.E5M2.F32.PACK_AB_MERGE_C R64, R26, R25, RZ ;  /* 0x000000191a40723e */ /* 0x000fe400048060ff */
[----:B------:R-:W-:Y:S02]  /*93c0*/  F2FP.SATFINITE.E5M2.F32.PACK_AB_MERGE_C R67, R30, R29, RZ ;  /* 0x0000001d1e43723e */ /* 0x000fe400048060ff */
[----:B------:R-:W-:Y:S02]  /*93d0*/  F2FP.SATFINITE.E5M2.F32.PACK_AB_MERGE_C R104, R2, R0, R3 ;  /* 0x000000000268723e */ /* 0x000fe40004806003 */
[----:B------:R-:W-:Y:S02]  /*93e0*/  F2FP.SATFINITE.E5M2.F32.PACK_AB_MERGE_C R105, R20, R7, R105 ;  /* 0x000000071469723e */ /* 0x000fe40004806069 */
[----:B------:R-:W-:Y:S02]  /*93f0*/  F2FP.SATFINITE.E5M2.F32.PACK_AB_MERGE_C R106, R24, R23, R64 ;  /* 0x00000017186a723e */ /* 0x000fe40004806040 */
[----:B------:R-:W-:Y:S02]  /*9400*/  F2FP.SATFINITE.E5M2.F32.PACK_AB_MERGE_C R107, R28, R27, R67 ;  /* 0x0000001b1c6b723e */ /* 0x000fe40004806043 */
[----:B------:R-:W-:Y:S03]  /*9410*/  IADD3 R36, PT, PT, R36, 0x1, RZ ;  /* 0x0000000124247810 */ /* 0x000fe60007ffe0ff */
        /* <DEDUP_REMOVED lines=18> */
.L_x_129:
[----:B------:R-:W-:Y:S05]  /*9540*/  BSYNC.RECONVERGENT B0 ;  /* 0x0000000000007941 */ /* 0x000fea0003800200 */
.L_x_128:
[----:B------:R-:W-:Y:S01]  /*9550*/  R2UR UR4, R87 ;  /* 0x00000000570472ca */ /* 0x000fe200000e0000 */
[----:B------:R-:W-:Y:S01]  /*9560*/  BAR.SYNC.DEFER_BLOCKING 0x1, 0x80 ;  /* 0x0042000000007b1d */ /* 0x000fe20000010000 */
[C---:B------:R-:W-:Y:S01]  /*9570*/  ISETP.NE.AND P0, PT, R89.reuse, 0x2, PT ;  /* 0x000000025900780c */ /* 0x040fe20003f05270 */
[----:B------:R-:W-:Y:S01]  /*9580*/  UISETP.NE.AND UP0, UPT, UR45, URZ, UPT ;  /* 0x000000ff2d00728c */ /* 0x000fe2000bf05270 */
[----:B------:R-:W-:Y:S01]  /*9590*/  ISETP.NE.AND P1, PT, R36, 0x4, PT ;  /* 0x000000042400780c */ /* 0x000fe20003f25270 */
[----:B------:R-:W-:Y:S01]  /*95a0*/  UIADD3 UR20, UPT, UPT, UR37, UR59, URZ ;  /* 0x0000003b25147290 */ /* 0x000fe2000fffe0ff */
[----:B------:R-:W-:Y:S02]  /*95b0*/  SEL R5, RZ, 0x1, P0 ;  /* 0x00000001ff057807 */ /* 0x000fe40000000000 */
[----:B------:R-:W-:Y:S02]  /*95c0*/  SEL R3, RZ, 0x1, P1 ;  /* 0x00000001ff037807 */ /* 0x000fe40000800000 */
[----:B------:R-:W-:Y:S02]  /*95d0*/  LOP3.LUT R92, R92, R5, RZ, 0x3c, !PT ;  /* 0x000000055c5c7212 */ /* 0x000fe400078e3cff */
[----:B------:R-:W-:Y:S01]  /*95e0*/  LOP3.LUT R94, R94, R3, RZ, 0x3c, !PT ;  /* 0x000000035e5e7212 */ /* 0x000fe200078e3cff */
[----:B------:R-:W-:Y:S01]  /*95f0*/  UIADD3 UR16, UPT, UPT, UR38, UR4, URZ ;  /* 0x0000000426107290 */ /* 0x000fe2000fffe0ff */
[----:B------:R-:W-:Y:S02]  /*9600*/  SEL R89, R89, RZ, P0 ;  /* 0x000000ff59597207 */ /* 0x000fe40000000000 */
[----:B------:R-:W-:Y:S01]  /*9610*/  SEL R36, R36, RZ, P1 ;  /* 0x000000ff24247207 */ /* 0x000fe20000800000 */
[----:B------:R-:W-:Y:S01]  /*9620*/  UMOV UR36, UR58 ;  /* 0x0000003a00247c82 */ /* 0x000fe20008000000 */
[----:B------:R-:W-:Y:S07]  /*9630*/  BRA.U UP0, `(.L_x_130) ;  /* 0xffffffb900e07547 */ /* 0x000fee000b83ffff */
[----:B------:R-:W-:Y:S05]  /*9640*/  EXIT ;  /* 0x000000000000794d */ /* 0x000fea0003800000 */
.L_x_24:
[----:B--2---:R2:W3:Y:S02]  /*9650*/  SYNCS.PHASECHK.TRANS64.TRYWAIT P0, [R0+URZ+0xf0], R3 ;  /* 0x0000f003000075a7 */ /* 0x0044e400080011ff */
[----:B---3--:R-:W-:Y:S05]  /*9660*/  @!P0 NANOSLEEP.SYNCS 0x989680 ;  /* 0x009896800000895d */ /* 0x008fea0003900000 */
[----:B------:R-:W3:Y:S02]  /*9670*/  @!P0 SYNCS.PHASECHK.TRANS64 P0, [R0+URZ+0xf0], R3 ;  /* 0x0000f003000085a7 */ /* 0x000ee400080010ff */
[----:B---3--:R-:W-:Y:S05]  /*9680*/  @!P0 BRA `(.L_x_24) ;  /* 0xfffffffc00f08947 */ /* 0x008fea000383ffff */
[----:B------:R-:W-:Y:S05]  /*9690*/  BRA `(.L_x_131) ;  /* 0xffffff8000847947 */ /* 0x000fea000383ffff */
.L_x_27:
[----:B--2---:R-:W-:-:S07]  /*96a0*/  MOV R0, UR33 ;  /* 0x0000002100007c02 */ /* 0x004fce0008000f00 */
.L_x_132:
[----:B--2---:R2:W3:Y:S02]  /*96b0*/  SYNCS.PHASECHK.TRANS64.TRYWAIT P0, [R0+URZ+0x18], R3 ;  /* 0x00001803000075a7 */ /* 0x0044e400080011ff */
[----:B---3--:R-:W-:Y:S05]  /*96c0*/  @!P0 NANOSLEEP.SYNCS 0x989680 ;  /* 0x009896800000895d */ /* 0x008fea0003900000 */
[----:B------:R-:W3:Y:S02]  /*96d0*/  @!P0 SYNCS.PHASECHK.TRANS64 P0, [R0+URZ+0x18], R3 ;  /* 0x00001803000085a7 */ /* 0x000ee400080010ff */
[----:B---3--:R-:W-:Y:S05]  /*96e0*/  @!P0 BRA `(.L_x_132) ;  /* 0xfffffffc00f08947 */ /* 0x008fea000383ffff */
[----:B------:R-:W-:Y:S05]  /*96f0*/  BRA `(.L_x_26) ;  /* 0xffffff8000c47947 */ /* 0x000fea000383ffff */
.L_x_34:
[----:B-1----:R-:W-:-:S07]  /*9700*/  MOV R0, UR17 ;  /* 0x0000001100007c02 */ /* 0x002fce0008000f00 */
.L_x_133:
[----:B-1----:R1:W2:Y:S02]  /*9710*/  SYNCS.PHASECHK.TRANS64.TRYWAIT P0, [R0+URZ+0x18], R3 ;  /* 0x00001803000075a7 */ /* 0x0022a400080011ff */
[----:B--2---:R-:W-:Y:S05]  /*9720*/  @!P0 NANOSLEEP.SYNCS 0x989680 ;  /* 0x009896800000895d */ /* 0x004fea0003900000 */
[----:B------:R-:W2:Y:S02]  /*9730*/  @!P0 SYNCS.PHASECHK.TRANS64 P0, [R0+URZ+0x18], R3 ;  /* 0x00001803000085a7 */ /* 0x000ea400080010ff */
[----:B--2---:R-:W-:Y:S05]  /*9740*/  @!P0 BRA `(.L_x_133) ;  /* 0xfffffffc00f08947 */ /* 0x004fea000383ffff */
[----:B------:R-:W-:Y:S05]  /*9750*/  BRA `(.L_x_33) ;  /* 0xffffff8400807947 */ /* 0x000fea000383ffff */
.L_x_39:
[----:B-1----:R1:W2:Y:S02]  /*9760*/  SYNCS.PHASECHK.TRANS64.TRYWAIT P0, [R3+URZ+0x80], R0 ;  /* 0x00008000030075a7 */ /* 0x0022a400080011ff */
[----:B--2---:R-:W-:Y:S05]  /*9770*/  @!P0 NANOSLEEP.SYNCS 0x989680 ;  /* 0x009896800000895d */ /* 0x004fea0003900000 */
[----:B------:R-:W2:Y:S02]  /*9780*/  @!P0 SYNCS.PHASECHK.TRANS64 P0, [R3+URZ+0x80], R0 ;  /* 0x00008000030085a7 */ /* 0x000ea400080010ff */
[----:B--2---:R-:W-:Y:S05]  /*9790*/  @!P0 BRA `(.L_x_39) ;  /* 0xfffffffc00f08947 */ /* 0x004fea000383ffff */
[----:B------:R-:W-:Y:S05]  /*97a0*/  BRA `(.L_x_134) ;  /* 0xffffff8800207947 */ /* 0x000fea000383ffff */
.L_x_43:
[----:B-1----:R-:W-:-:S07]  /*97b0*/  MOV R0, UR4 ;  /* 0x0000000400007c02 */ /* 0x002fce0008000f00 */
.L_x_135:
[----:B-1----:R1:W2:Y:S02]  /*97c0*/  SYNCS.PHASECHK.TRANS64.TRYWAIT P0, [R0+URZ], R3 ;  /* 0x00000003000075a7 */ /* 0x0022a400080011ff */
[----:B--2---:R-:W-:Y:S05]  /*97d0*/  @!P0 NANOSLEEP.SYNCS 0x989680 ;  /* 0x009896800000895d */ /* 0x004fea0003900000 */
[----:B------:R-:W2:Y:S02]  /*97e0*/  @!P0 SYNCS.PHASECHK.TRANS64 P0, [R0+URZ], R3 ;  /* 0x00000003000085a7 */ /* 0x000ea400080010ff */
[----:B--2---:R-:W-:Y:S05]  /*97f0*/  @!P0 BRA `(.L_x_135) ;  /* 0xfffffffc00f08947 */ /* 0x004fea000383ffff */
[----:B------:R-:W-:Y:S05]  /*9800*/  BRA `(.L_x_136) ;  /* 0xffffff8c00c87947 */ /* 0x000fea000383ffff */
.L_x_44:
[----:B------:R-:W-:-:S07]  /*9810*/  MOV R0, UR5 ;  /* 0x0000000500007c02 */ /* 0x000fce0008000f00 */
.L_x_137:
[----:B-1----:R1:W2:Y:S02]  /*9820*/  SYNCS.PHASECHK.TRANS64.TRYWAIT P0, [R0+URZ], R3 ;  /* 0x00000003000075a7 */ /* 0x0022a400080011ff */
[----:B--2---:R-:W-:Y:S05]  /*9830*/  @!P0 NANOSLEEP.SYNCS 0x989680 ;  /* 0x009896800000895d */ /* 0x004fea0003900000 */
[----:B------:R-:W2:Y:S02]  /*9840*/  @!P0 SYNCS.PHASECHK.TRANS64 P0, [R0+URZ], R3 ;  /* 0x00000003000085a7 */ /* 0x000ea400080010ff */
[----:B--2---:R-:W-:Y:S05]  /*9850*/  @!P0 BRA `(.L_x_137) ;  /* 0xfffffffc00f08947 */ /* 0x004fea000383ffff */
[----:B------:R-:W-:Y:S05]  /*9860*/  BRA `(.L_x_138) ;  /* 0xffffff8c00d47947 */ /* 0x000fea000383ffff */
.L_x_47:
[----:B-1----:R1:W2:Y:S02]  /*9870*/  SYNCS.PHASECHK.TRANS64.TRYWAIT P0, [R2+URZ+0xe0], R5 ;  /* 0x0000e005020075a7 */ /* 0x0022a400080011ff */
[----:B--2---:R-:W-:Y:S05]  /*9880*/  @!P0 NANOSLEEP.SYNCS 0x989680 ;  /* 0x009896800000895d */ /* 0x004fea0003900000 */
[----:B------:R-:W2:Y:S02]  /*9890*/  @!P0 SYNCS.PHASECHK.TRANS64 P0, [R2+URZ+0xe0], R5 ;  /* 0x0000e005020085a7 */ /* 0x000ea400080010ff */
[----:B--2---:R-:W-:Y:S05]  /*98a0*/  @!P0 BRA `(.L_x_47) ;  /* 0xfffffffc00f08947 */ /* 0x004fea000383ffff */
[----:B------:R-:W-:Y:S05]  /*98b0*/  BRA `(.L_x_139) ;  /* 0xffffff9000387947 */ /* 0x000fea000383ffff */
.L_x_48:
[----:B------:R-:W-:-:S07]  /*98c0*/  MOV R2, UR4 ;  /* 0x0000000400027c02 */ /* 0x000fce0008000f00 */
.L_x_140:
[----:B-1----:R1:W2:Y:S02]  /*98d0*/  SYNCS.PHASECHK.TRANS64.TRYWAIT P0, [R2+URZ+0x90], R5 ;  /* 0x00009005020075a7 */ /* 0x0022a400080011ff */
[----:B--2---:R-:W-:Y:S05]  /*98e0*/  @!P0 NANOSLEEP.SYNCS 0x989680 ;  /* 0x009896800000895d */ /* 0x004fea0003900000 */
[----:B------:R-:W2:Y:S02]  /*98f0*/  @!P0 SYNCS.PHASECHK.TRANS64 P0, [R2+URZ+0x90], R5 ;  /* 0x00009005020085a7 */ /* 0x000ea400080010ff */
[----:B--2---:R-:W-:Y:S05]  /*9900*/  @!P0 BRA `(.L_x_140) ;  /* 0xfffffffc00f08947 */ /* 0x004fea000383ffff */
[----:B------:R-:W-:Y:S05]  /*9910*/  BRA `(.L_x_141) ;  /* 0xffffff9000487947 */ /* 0x000fea000383ffff */
.L_x_49:
[----:B-1----:R1:W2:Y:S02]  /*9920*/  SYNCS.PHASECHK.TRANS64.TRYWAIT P1, [R2+URZ+0x80], R5 ;  /* 0x00008005020075a7 */ /* 0x0022a400080211ff */
[----:B--2---:R-:W-:Y:S05]  /*9930*/  @!P1 NANOSLEEP.SYNCS 0x989680 ;  /* 0x009896800000995d */ /* 0x004fea0003900000 */
[----:B------:R-:W2:Y:S02]  /*9940*/  @!P1 SYNCS.PHASECHK.TRANS64 P1, [R2+URZ+0x80], R5 ;  /* 0x00008005020095a7 */ /* 0x000ea400080210ff */
[----:B--2---:R-:W-:Y:S05]  /*9950*/  @!P1 BRA `(.L_x_49) ;  /* 0xfffffffc00f09947 */ /* 0x004fea000383ffff */
[----:B------:R-:W-:Y:S05]  /*9960*/  BRA `(.L_x_142) ;  /* 0xffffff9000787947 */ /* 0x000fea000383ffff */
.L_x_52:
[----:B------:R-:W-:-:S07]  /*9970*/  MOV R0, UR4 ;  /* 0x0000000400007c02 */ /* 0x000fce0008000f00 */
.L_x_143:
[----:B-1----:R1:W2:Y:S02]  /*9980*/  SYNCS.PHASECHK.TRANS64.TRYWAIT P0, [R0+URZ+0x90], R3 ;  /* 0x00009003000075a7 */ /* 0x0022a400080011ff */
[----:B--2---:R-:W-:Y:S05]  /*9990*/  @!P0 NANOSLEEP.SYNCS 0x989680 ;  /* 0x009896800000895d */ /* 0x004fea0003900000 */
[----:B------:R-:W2:Y:S02]  /*99a0*/  @!P0 SYNCS.PHASECHK.TRANS64 P0, [R0+URZ+0x90], R3 ;  /* 0x00009003000085a7 */ /* 0x000ea400080010ff */
[----:B--2---:R-:W-:Y:S05]  /*99b0*/  @!P0 BRA `(.L_x_143) ;  /* 0xfffffffc00f08947 */ /* 0x004fea000383ffff */
[----:B------:R-:W-:Y:S05]  /*99c0*/  BRA `(.L_x_51) ;  /* 0xffffff9000cc7947 */ /* 0x000fea000383ffff */
.L_x_59:
[----:B-1----:R1:W2:Y:S02]  /*99d0*/  SYNCS.PHASECHK.TRANS64.TRYWAIT P1, [R0+URZ+0x80], R5 ;  /* 0x00008005000075a7 */ /* 0x0022a400080211ff */
[----:B--2---:R-:W-:Y:S05]  /*99e0*/  @!P1 NANOSLEEP.SYNCS 0x989680 ;  /* 0x009896800000995d */ /* 0x004fea0003900000 */
[----:B------:R-:W2:Y:S02]  /*99f0*/  @!P1 SYNCS.PHASECHK.TRANS64 P1, [R0+URZ+0x80], R5 ;  /* 0x00008005000095a7 */ /* 0x000ea400080210ff */
[----:B--2---:R-:W-:Y:S05]  /*9a00*/  @!P1 BRA `(.L_x_59) ;  /* 0xfffffffc00f09947 */ /* 0x004fea000383ffff */
[----:B------:R-:W-:Y:S05]  /*9a10*/  BRA `(.L_x_144) ;  /* 0xffffff9800447947 */ /* 0x000fea000383ffff */
.L_x_60:
[----:B------:R-:W-:-:S07]  /*9a20*/  MOV R3, UR31 ;  /* 0x0000001f00037c02 */ /* 0x000fce0008000f00 */
.L_x_145:
[----:B-1----:R1:W2:Y:S02]  /*9a30*/  SYNCS.PHASECHK.TRANS64.TRYWAIT P0, [R3+URZ+0xc0], R0 ;  /* 0x0000c000030075a7 */ /* 0x0022a400080011ff */
[----:B--2---:R-:W-:Y:S05]  /*9a40*/  @!P0 NANOSLEEP.SYNCS 0x989680 ;  /* 0x009896800000895d */ /* 0x004fea0003900000 */
[----:B------:R-:W2:Y:S02]  /*9a50*/  @!P0 SYNCS.PHASECHK.TRANS64 P0, [R3+URZ+0xc0], R0 ;  /* 0x0000c000030085a7 */ /* 0x000ea400080010ff */
[----:B--2---:R-:W-:Y:S05]  /*9a60*/  @!P0 BRA `(.L_x_145) ;  /* 0xfffffffc00f08947 */ /* 0x004fea000383ffff */
[----:B------:R-:W-:Y:S05]  /*9a70*/  BRA `(.L_x_146) ;  /* 0xffffff9800947947 */ /* 0x000fea000383ffff */
.L_x_63:
[----:B------:R-:W-:Y:S07]  /*9a80*/  MOV R0, UR5 ;  /* 0x0000000500007c02 */ /* 0x000fee0008000f00 */
.L_x_147:
[----:B-1----:R1:W2:Y:S02]  /*9a90*/  SYNCS.PHASECHK.TRANS64.TRYWAIT P0, [R0+URZ], R3 ;  /* 0x00000003000075a7 */ /* 0x0022a400080011ff */
[----:B--2---:R-:W-:Y:S05]  /*9aa0*/  @!P0 NANOSLEEP.SYNCS 0x989680 ;  /* 0x009896800000895d */ /* 0x004fea0003900000 */
[----:B------:R-:W2:Y:S02]  /*9ab0*/  @!P0 SYNCS.PHASECHK.TRANS64 P0, [R0+URZ], R3 ;  /* 0x00000003000085a7 */ /* 0x000ea400080010ff */
[----:B--2---:R-:W-:Y:S05]  /*9ac0*/  @!P0 BRA `(.L_x_147) ;  /* 0xfffffffc00f08947 */ /* 0x004fea000383ffff */
[----:B------:R-:W-:Y:S05]  /*9ad0*/  BRA `(.L_x_62) ;  /* 0xffffff9800b07947 */ /* 0x000fea000383ffff */
.L_x_66:
[----:B------:R-:W-:-:S07]  /*9ae0*/  MOV R0, UR4 ;  /* 0x0000000400007c02 */ /* 0x000fce0008000f00 */
.L_x_148:
[----:B--2---:R2:W4:Y:S02]  /*9af0*/  SYNCS.PHASECHK.TRANS64.TRYWAIT P0, [R0+URZ], R3 ;  /* 0x00000003000075a7 */ /* 0x00452400080011ff */
[----:B----4-:R-:W-:Y:S05]  /*9b00*/  @!P0 NANOSLEEP.SYNCS 0x989680 ;  /* 0x009896800000895d */ /* 0x010fea0003900000 */
[----:B------:R-:W4:Y:S02]  /*9b10*/  @!P0 SYNCS.PHASECHK.TRANS64 P0, [R0+URZ], R3 ;  /* 0x00000003000085a7 */ /* 0x000f2400080010ff */
[----:B----4-:R-:W-:Y:S05]  /*9b20*/  @!P0 BRA `(.L_x_148) ;  /* 0xfffffffc00f08947 */ /* 0x010fea000383ffff */
[----:B------:R-:W-:Y:S05]  /*9b30*/  BRA `(.L_x_149) ;  /* 0xffffff9c008c7947 */ /* 0x000fea000383ffff */
.L_x_67:
[----:B------:R-:W-:-:S07]  /*9b40*/  MOV R0, UR5 ;  /* 0x0000000500007c02 */ /* 0x000fce0008000f00 */
.L_x_150:
[----:B-1----:R1:W2:Y:S02]  /*9b50*/  SYNCS.PHASECHK.TRANS64.TRYWAIT P0, [R0+URZ], R3 ;  /* 0x00000003000075a7 */ /* 0x0022a400080011ff */
[----:B--2---:R-:W-:Y:S05]  /*9b60*/  @!P0 NANOSLEEP.SYNCS 0x989680 ;  /* 0x009896800000895d */ /* 0x004fea0003900000 */
[----:B------:R-:W2:Y:S02]  /*9b70*/  @!P0 SYNCS.PHASECHK.TRANS64 P0, [R0+URZ], R3 ;  /* 0x00000003000085a7 */ /* 0x000ea400080010ff */
[----:B--2---:R-:W-:Y:S05]  /*9b80*/  @!P0 BRA `(.L_x_150) ;  /* 0xfffffffc00f08947 */ /* 0x004fea000383ffff */
[----:B------:R-:W-:Y:S05]  /*9b90*/  BRA `(.L_x_151) ;  /* 0xffffff9c00987947 */ /* 0x000fea000383ffff */
.L_x_68:
[----:B------:R-:W-:-:S07]  /*9ba0*/  MOV R0, UR5 ;  /* 0x0000000500007c02 */ /* 0x000fce0008000f00 */
.L_x_152:
[----:B-1----:R1:W2:Y:S02]  /*9bb0*/  SYNCS.PHASECHK.TRANS64.TRYWAIT P0, [R0+URZ], R3 ;  /* 0x00000003000075a7 */ /* 0x0022a400080011ff */
[----:B--2---:R-:W-:Y:S05]  /*9bc0*/  @!P0 NANOSLEEP.SYNCS 0x989680 ;  /* 0x009896800000895d */ /* 0x004fea0003900000 */
[----:B------:R-:W2:Y:S02]  /*9bd0*/  @!P0 SYNCS.PHASECHK.TRANS64 P0, [R0+URZ], R3 ;  /* 0x00000003000085a7 */ /* 0x000ea400080010ff */
[----:B--2---:R-:W-:Y:S05]  /*9be0*/  @!P0 BRA `(.L_x_152) ;  /* 0xfffffffc00f08947 */ /* 0x004fea000383ffff */
[----:B------:R-:W-:Y:S05]  /*9bf0*/  BRA `(.L_x_153) ;  /* 0xffffff9c00a47947 */ /* 0x000fea000383ffff */
.L_x_69:
[----:B------:R-:W-:-:S07]  /*9c00*/  MOV R0, UR4 ;  /* 0x0000000400007c02 */ /* 0x000fce0008000f00 */
.L_x_154:
[----:B-1----:R1:W2:Y:S02]  /*9c10*/  SYNCS.PHASECHK.TRANS64.TRYWAIT P0, [R0+URZ], R3 ;  /* 0x00000003000075a7 */ /* 0x0022a400080011ff */
[----:B--2---:R-:W-:Y:S05]  /*9c20*/  @!P0 NANOSLEEP.SYNCS 0x989680 ;  /* 0x009896800000895d */ /* 0x004fea0003900000 */
[----:B------:R-:W2:Y:S02]  /*9c30*/  @!P0 SYNCS.PHASECHK.TRANS64 P0, [R0+URZ], R3 ;  /* 0x00000003000085a7 */ /* 0x000ea400080010ff */
[----:B--2---:R-:W-:Y:S05]  /*9c40*/  @!P0 BRA `(.L_x_154) ;  /* 0xfffffffc00f08947 */ /* 0x004fea000383ffff */
[----:B------:R-:W-:Y:S05]  /*9c50*/  BRA `(.L_x_155) ;  /* 0xffffff9c00b07947 */ /* 0x000fea000383ffff */
.L_x_74:
[----:B--2---:R2:W3:Y:S02]  /*9c60*/  SYNCS.PHASECHK.TRANS64.TRYWAIT P0, [R12+URZ+0x80], R9 ;  /* 0x000080090c0075a7 */ /* 0x0044e400080011ff */
[----:B---3--:R-:W-:Y:S05]  /*9c70*/  @!P0 NANOSLEEP.SYNCS 0x989680 ;  /* 0x009896800000895d */ /* 0x008fea0003900000 */
[----:B------:R-:W3:Y:S02]  /*9c80*/  @!P0 SYNCS.PHASECHK.TRANS64 P0, [R12+URZ+0x80], R9 ;  /* 0x000080090c0085a7 */ /* 0x000ee400080010ff */
[----:B---3--:R-:W-:Y:S05]  /*9c90*/  @!P0 BRA `(.L_x_74) ;  /* 0xfffffffc00f08947 */ /* 0x008fea000383ffff */
[----:B------:R-:W-:Y:S05]  /*9ca0*/  BRA `(.L_x_156) ;  /* 0xffffffa000e07947 */ /* 0x000fea000383ffff */
.L_x_77:
[----:B------:R-:W-:Y:S07]  /*9cb0*/  MOV R0, UR21 ;  /* 0x0000001500007c02 */ /* 0x000fee0008000f00 */
.L_x_157:
[----:B--2---:R2:W3:Y:S02]  /*9cc0*/  SYNCS.PHASECHK.TRANS64.TRYWAIT P2, [R0+URZ+0x78], R11 ;  /* 0x0000780b000075a7 */ /* 0x0044e400080411ff */
[----:B---3--:R-:W-:Y:S05]  /*9cd0*/  @!P2 NANOSLEEP.SYNCS 0x989680 ;  /* 0x009896800000a95d */ /* 0x008fea0003900000 */
[----:B------:R-:W3:Y:S02]  /*9ce0*/  @!P2 SYNCS.PHASECHK.TRANS64 P2, [R0+URZ+0x78], R11 ;  /* 0x0000780b0000a5a7 */ /* 0x000ee400080410ff */
[----:B---3--:R-:W-:Y:S05]  /*9cf0*/  @!P2 BRA `(.L_x_157) ;  /* 0xfffffffc00f0a947 */ /* 0x008fea000383ffff */
[----:B------:R-:W-:Y:S05]  /*9d00*/  BRA `(.L_x_76) ;  /* 0xffffffa800487947 */ /* 0x000fea000383ffff */
.L_x_80:
[----:B--2---:R-:W-:Y:S07]  /*9d10*/  MOV R0, UR21 ;  /* 0x0000001500007c02 */ /* 0x004fee0008000f00 */
.L_x_158:
[----:B--2---:R2:W3:Y:S02]  /*9d20*/  SYNCS.PHASECHK.TRANS64.TRYWAIT P0, [R0+URZ+0x50], R9 ;  /* 0x00005009000075a7 */ /* 0x0044e400080011ff */
[----:B---3--:R-:W-:Y:S05]  /*9d30*/  @!P0 NANOSLEEP.SYNCS 0x989680 ;  /* 0x009896800000895d */ /* 0x008fea0003900000 */
[----:B------:R-:W3:Y:S02]  /*9d40*/  @!P0 SYNCS.PHASECHK.TRANS64 P0, [R0+URZ+0x50], R9 ;  /* 0x00005009000085a7 */ /* 0x000ee400080010ff */
[----:B---3--:R-:W-:Y:S05]  /*9d50*/  @!P0 BRA `(.L_x_158) ;  /* 0xfffffffc00f08947 */ /* 0x008fea000383ffff */
[----:B------:R-:W-:Y:S05]  /*9d60*/  BRA `(.L_x_159) ;  /* 0xffffffa800a47947 */ /* 0x000fea000383ffff */
.L_x_81:
[----:B------:R-:W-:Y:S07]  /*9d70*/  MOV R0, UR21 ;  /* 0x0000001500007c02 */ /* 0x000fee0008000f00 */
.L_x_160:
[----:B--2---:R2:W3:Y:S02]  /*9d80*/  SYNCS.PHASECHK.TRANS64.TRYWAIT P0, [R0+URZ+0x58], R9 ;  /* 0x00005809000075a7 */ /* 0x0044e400080011ff */
[----:B---3--:R-:W-:Y:S05]  /*9d90*/  @!P0 NANOSLEEP.SYNCS 0x989680 ;  /* 0x009896800000895d */ /* 0x008fea0003900000 */
[----:B------:R-:W3:Y:S02]  /*9da0*/  @!P0 SYNCS.PHASECHK.TRANS64 P0, [R0+URZ+0x58], R9 ;  /* 0x00005809000085a7 */ /* 0x000ee400080010ff */
[----:B---3--:R-:W-:Y:S05]  /*9db0*/  @!P0 BRA `(.L_x_160) ;  /* 0xfffffffc00f08947 */ /* 0x008fea000383ffff */
[----:B------:R-:W-:Y:S05]  /*9dc0*/  BRA `(.L_x_161) ;  /* 0xffffffa800dc7947 */ /* 0x000fea000383ffff */
.L_x_82:
[----:B------:R-:W-:Y:S07]  /*9dd0*/  MOV R0, UR21 ;  /* 0x0000001500007c02 */ /* 0x000fee0008000f00 */
.L_x_162:
[----:B--2---:R2:W3:Y:S02]  /*9de0*/  SYNCS.PHASECHK.TRANS64.TRYWAIT P0, [R0+URZ+0x60], R9 ;  /* 0x00006009000075a7 */ /* 0x0044e400080011ff */
[----:B---3--:R-:W-:Y:S05]  /*9df0*/  @!P0 NANOSLEEP.SYNCS 0x989680 ;  /* 0x009896800000895d */ /* 0x008fea0003900000 */
[----:B------:R-:W3:Y:S02]  /*9e00*/  @!P0 SYNCS.PHASECHK.TRANS64 P0, [R0+URZ+0x60], R9 ;  /* 0x00006009000085a7 */ /* 0x000ee400080010ff */
[----:B---3--:R-:W-:Y:S05]  /*9e10*/  @!P0 BRA `(.L_x_162) ;  /* 0xfffffffc00f08947 */ /* 0x008fea000383ffff */
[----:B------:R-:W-:Y:S05]  /*9e20*/  BRA `(.L_x_163) ;  /* 0xffffffac00207947 */ /* 0x000fea000383ffff */
.L_x_83:
[----:B------:R-:W-:Y:S07]  /*9e30*/  MOV R0, UR21 ;  /* 0x0000001500007c02 */ /* 0x000fee0008000f00 */
.L_x_164:
[----:B--2---:R2:W3:Y:S02]  /*9e40*/  SYNCS.PHASECHK.TRANS64.TRYWAIT P0, [R0+URZ+0x68], R9 ;  /* 0x00006809000075a7 */ /* 0x0044e400080011ff */
[----:B---3--:R-:W-:Y:S05]  /*9e50*/  @!P0 NANOSLEEP.SYNCS 0x989680 ;  /* 0x009896800000895d */ /* 0x008fea0003900000 */
[----:B------:R-:W3:Y:S02]  /*9e60*/  @!P0 SYNCS.PHASECHK.TRANS64 P0, [R0+URZ+0x68], R9 ;  /* 0x00006809000085a7 */ /* 0x000ee400080010ff */
[----:B---3--:R-:W-:Y:S05]  /*9e70*/  @!P0 BRA `(.L_x_164) ;  /* 0xfffffffc00f08947 */ /* 0x008fea000383ffff */
[----:B------:R-:W-:Y:S05]  /*9e80*/  BRA `(.L_x_165) ;  /* 0xffffffac00607947 */ /* 0x000fea000383ffff */
.L_x_85:
[----:B------:R-:W-:-:S07]  /*9e90*/  MOV R0, UR21 ;  /* 0x0000001500007c02 */ /* 0x000fce0008000f00 */
.L_x_166:
[----:B---3--:R3:W4:Y:S02]  /*9ea0*/  SYNCS.PHASECHK.TRANS64.TRYWAIT P0, [R0+URZ+0x50], R3 ;  /* 0x00005003000075a7 */ /* 0x00872400080011ff */
[----:B----4-:R-:W-:Y:S05]  /*9eb0*/  @!P0 NANOSLEEP.SYNCS 0x989680 ;  /* 0x009896800000895d */ /* 0x010fea0003900000 */
[----:B------:R-:W4:Y:S02]  /*9ec0*/  @!P0 SYNCS.PHASECHK.TRANS64 P0, [R0+URZ+0x50], R3 ;  /* 0x00005003000085a7 */ /* 0x000f2400080010ff */
[----:B----4-:R-:W-:Y:S05]  /*9ed0*/  @!P0 BRA `(.L_x_166) ;  /* 0xfffffffc00f08947 */ /* 0x010fea000383ffff */
[----:B------:R-:W-:Y:S05]  /*9ee0*/  BRA `(.L_x_167) ;  /* 0xffffffac00d47947 */ /* 0x000fea000383ffff */
.L_x_86:
[----:B---3--:R-:W-:-:S07]  /*9ef0*/  MOV R0, UR21 ;  /* 0x0000001500007c02 */ /* 0x008fce0008000f00 */
.L_x_168:
[----:B---3--:R3:W4:Y:S02]  /*9f00*/  SYNCS.PHASECHK.TRANS64.TRYWAIT P0, [R0+URZ+0x58], R3 ;  /* 0x00005803000075a7 */ /* 0x00872400080011ff */
[----:B----4-:R-:W-:Y:S05]  /*9f10*/  @!P0 NANOSLEEP.SYNCS 0x989680 ;  /* 0x009896800000895d */ /* 0x010fea0003900000 */
[----:B------:R-:W4:Y:S02]  /*9f20*/  @!P0 SYNCS.PHASECHK.TRANS64 P0, [R0+URZ+0x58], R3 ;  /* 0x00005803000085a7 */ /* 0x000f2400080010ff */
[----:B----4-:R-:W-:Y:S05]  /*9f30*/  @!P0 BRA `(.L_x_168) ;  /* 0xfffffffc00f08947 */ /* 0x010fea000383ffff */
[----:B------:R-:W-:Y:S05]  /*9f40*/  BRA `(.L_x_169) ;  /* 0xffffffac00c47947 */ /* 0x000fea000383ffff */
.L_x_87:
[----:B---3--:R-:W-:-:S07]  /*9f50*/  MOV R0, UR21 ;  /* 0x0000001500007c02 */ /* 0x008fce0008000f00 */
.L_x_170:
[----:B---3--:R3:W4:Y:S02]  /*9f60*/  SYNCS.PHASECHK.TRANS64.TRYWAIT P0, [R0+URZ+0x60], R3 ;  /* 0x00006003000075a7 */ /* 0x00872400080011ff */
[----:B----4-:R-:W-:Y:S05]  /*9f70*/  @!P0 NANOSLEEP.SYNCS 0x989680 ;  /* 0x009896800000895d */ /* 0x010fea0003900000 */
[----:B------:R-:W4:Y:S02]  /*9f80*/  @!P0 SYNCS.PHASECHK.TRANS64 P0, [R0+URZ+0x60], R3 ;  /* 0x00006003000085a7 */ /* 0x000f2400080010ff */
[----:B----4-:R-:W-:Y:S05]  /*9f90*/  @!P0 BRA `(.L_x_170) ;  /* 0xfffffffc00f08947 */ /* 0x010fea000383ffff */
[----:B------:R-:W-:Y:S05]  /*9fa0*/  BRA `(.L_x_171) ;  /* 0xffffffac00b47947 */ /* 0x000fea000383ffff */
.L_x_89:
[----:B-1----:R1:W2:Y:S02]  /*9fb0*/  SYNCS.PHASECHK.TRANS64.TRYWAIT P0, [R3+URZ+0x80], R0 ;  /* 0x00008000030075a7 */ /* 0x0022a400080011ff */
[----:B--2---:R-:W-:Y:S05]  /*9fc0*/  @!P0 NANOSLEEP.SYNCS 0x989680 ;  /* 0x009896800000895d */ /* 0x004fea0003900000 */
[----:B------:R-:W2:Y:S02]  /*9fd0*/  @!P0 SYNCS.PHASECHK.TRANS64 P0, [R3+URZ+0x80], R0 ;  /* 0x00008000030085a7 */ /* 0x000ea400080010ff */
[----:B--2---:R-:W-:Y:S05]  /*9fe0*/  @!P0 BRA `(.L_x_89) ;  /* 0xfffffffc00f08947 */ /* 0x004fea000383ffff */
[----:B------:R-:W-:Y:S05]  /*9ff0*/  BRA `(.L_x_172) ;  /* 0xffffffb000847947 */ /* 0x000fea000383ffff */
.L_x_100:
[----:B--2---:R2:W1:Y:S02]  /*a000*/  SYNCS.PHASECHK.TRANS64.TRYWAIT P1, [R2+URZ+0x30], R3 ;  /* 0x00003003020075a7 */ /* 0x00446400080211ff */
[----:B-1----:R-:W-:Y:S05]  /*a010*/  @!P1 NANOSLEEP.SYNCS 0x989680 ;  /* 0x009896800000995d */ /* 0x002fea0003900000 */
[----:B------:R-:W1:Y:S02]  /*a020*/  @!P1 SYNCS.PHASECHK.TRANS64 P1, [R2+URZ+0x30], R3 ;  /* 0x00003003020095a7 */ /* 0x000e6400080210ff */
[----:B-1----:R-:W-:Y:S05]  /*a030*/  @!P1 BRA `(.L_x_100) ;  /* 0xfffffffc00f09947 */ /* 0x002fea000383ffff */
[----:B------:R-:W-:Y:S05]  /*a040*/  BRA `(.L_x_99) ;  /* 0xffffffbc00fc7947 */ /* 0x000fea000383ffff */
.L_x_102:
[----:B--2---:R2:W4:Y:S02]  /*a050*/  SYNCS.PHASECHK.TRANS64.TRYWAIT P0, [R71+URZ+0xa0], R4 ;  /* 0x0000a004470075a7 */ /* 0x00452400080011ff */
[----:B----4-:R-:W-:Y:S05]  /*a060*/  @!P0 NANOSLEEP.SYNCS 0x989680 ;  /* 0x009896800000895d */ /* 0x010fea0003900000 */
[----:B------:R-:W4:Y:S02]  /*a070*/  @!P0 SYNCS.PHASECHK.TRANS64 P0, [R71+URZ+0xa0], R4 ;  /* 0x0000a004470085a7 */ /* 0x000f2400080010ff */
[----:B----4-:R-:W-:Y:S05]  /*a080*/  @!P0 BRA `(.L_x_102) ;  /* 0xfffffffc00f08947 */ /* 0x010fea000383ffff */
[----:B------:R-:W-:Y:S05]  /*a090*/  BRA `(.L_x_101) ;  /* 0xffffffc0004c7947 */ /* 0x000fea000383ffff */
.L_x_110:
[----:B---3--:R3:W4:Y:S02]  /*a0a0*/  SYNCS.PHASECHK.TRANS64.TRYWAIT P0, [R112+URZ+0x30], R3 ;  /* 0x00003003700075a7 */ /* 0x00872400080011ff */
[----:B----4-:R-:W-:Y:S05]  /*a0b0*/  @!P0 NANOSLEEP.SYNCS 0x989680 ;  /* 0x009896800000895d */ /* 0x010fea0003900000 */
[----:B------:R-:W4:Y:S02]  /*a0c0*/  @!P0 SYNCS.PHASECHK.TRANS64 P0, [R112+URZ+0x30], R3 ;  /* 0x00003003700085a7 */ /* 0x000f2400080010ff */
[----:B----4-:R-:W-:Y:S05]  /*a0d0*/  @!P0 BRA `(.L_x_110) ;  /* 0xfffffffc00f08947 */ /* 0x010fea000383ffff */
[----:B------:R-:W-:Y:S05]  /*a0e0*/  BRA `(.L_x_109) ;  /* 0xffffffcc00407947 */ /* 0x000fea000383ffff */
.L_x_118:
[----:B---3--:R3:W4:Y:S02]  /*a0f0*/  SYNCS.PHASECHK.TRANS64.TRYWAIT P0, [R112+URZ+0x30], R5 ;  /* 0x00003005700075a7 */ /* 0x00872400080011ff */
[----:B----4-:R-:W-:Y:S05]  /*a100*/  @!P0 NANOSLEEP.SYNCS 0x989680 ;  /* 0x009896800000895d */ /* 0x010fea0003900000 */
[----:B------:R-:W4:Y:S02]  /*a110*/  @!P0 SYNCS.PHASECHK.TRANS64 P0, [R112+URZ+0x30], R5 ;  /* 0x00003005700085a7 */ /* 0x000f2400080010ff */
[----:B----4-:R-:W-:Y:S05]  /*a120*/  @!P0 BRA `(.L_x_118) ;  /* 0xfffffffc00f08947 */ /* 0x010fea000383ffff */
[----:B------:R-:W-:Y:S05]  /*a130*/  BRA `(.L_x_117) ;  /* 0xffffffd800807947 */ /* 0x000fea000383ffff */
.L_x_126:
[----:B---3--:R3:W4:Y:S02]  /*a140*/  SYNCS.PHASECHK.TRANS64.TRYWAIT P0, [R102+URZ+0x30], R3 ;  /* 0x00003003660075a7 */ /* 0x00872400080011ff */
[----:B----4-:R-:W-:Y:S05]  /*a150*/  @!P0 NANOSLEEP.SYNCS 0x989680 ;  /* 0x009896800000895d */ /* 0x010fea0003900000 */
[----:B------:R-:W4:Y:S02]  /*a160*/  @!P0 SYNCS.PHASECHK.TRANS64 P0, [R102+URZ+0x30], R3 ;  /* 0x00003003660085a7 */ /* 0x000f2400080010ff */
[----:B----4-:R-:W-:Y:S05]  /*a170*/  @!P0 BRA `(.L_x_126) ;  /* 0xfffffffc00f08947 */ /* 0x010fea000383ffff */
[----:B------:R-:W-:Y:S05]  /*a180*/  BRA `(.L_x_125) ;  /* 0xffffffe400cc7947 */ /* 0x000fea000383ffff */
        .weak           $__internal_0_$__cuda_sm10x_tcgen05_guardrail_trap_col_being_dealloced_not_returned_by_alloc
        .type           $__internal_0_$__cuda_sm10x_tcgen05_guardrail_trap_col_being_dealloced_not_returned_by_alloc,@function
        .size           $__internal_0_$__cuda_sm10x_tcgen05_guardrail_trap_col_being_dealloced_not_returned_by_alloc,($__internal_1_$__cuda_sm10x_tcgen05_guardrail_trap_phase_invalid_during_alloc - $__internal_0_$__cuda_sm10x_tcgen05_guardrail_trap_col_being_dealloced_not_returned_by_alloc)
$__internal_0_$__cuda_sm10x_tcgen05_guardrail_trap_col_being_dealloced_not_returned_by_alloc:
[----:B------:R-:W-:Y:S05]  /*a190*/  BPT.TRAP 0x1 ;  /* 0x000000040000795c */ /* 0x000fea0000300000 */
[----:B------:R-:W-:-:S04]  /*a1a0*/  HFMA2 R3, -RZ, RZ, 0, 0 ;  /* 0x00000000ff037431 */ /* 0x000fc800000001ff */
[----:B------:R-:W-:Y:S05]  /*a1b0*/  RET.REL.NODEC R2 `(_ZN7cutlass13device_kernelINS_4gemm6kernel13GemmUniversalIN4cute5tupleIJiiiiEEENS1_10collective13CollectiveMmaINS1_35MainloopSm100TmaUmmaWarpSpecializedILi3ELi2ELi4ENS5_IJNS4_1CILi1EEENSA_ILi2EEESB_EEEEENS5_IJNSA_ILi64EEENSA_ILi256EEENSA_ILi128EEEEEENS_12float_e5m2_tENS5_IJlSB_lEEESJ_SK_NS4_8TiledMMAINS4_8MMA_AtomIJNS4_10MMA_TraitsINS4_19SM100_MMA_F8F6F4_SSEJSJ_SJ_fSF_SG_NS4_17integral_constantINS4_4UMMA5MajorELSR_0EEESS_NSP_INSQ_7ScaleInELST_0EEESU_EEEEEENS4_6LayoutINS5_IJSB_SB_SB_EEENS5_IJNSA_ILi0EEESZ_SZ_EEEEENS5_IJNS4_10UnderscoreES12_S12_EEEEENS4_23SM90_TMA_LOAD_MULTICASTENS4_14ComposedLayoutINS4_7SwizzleILi3ELi4ELi3EEENS4_18smem_ptr_flag_bitsILi8EEENSX_INS5_IJNSA_ILi8EEESH_EEENS5_IJSH_SB_EEEEEEEvNS4_8identityENS4_13SM90_TMA_LOADES1F_vS1G_EENS_8epilogue10collective18CollectiveEpilogueINS1J_23Sm100TmaWarpSpecializedILi4ELi2ELi32ELb0ELb0EEEJSI_NS5_IJNSX_ISF_SB_EES1O_EEESJ_SK_SJ_SK_NS1J_6fusion15FusionCallbacksIS1N_NS1Q_17LinearCombinationISJ_fSJ_fLNS_15FloatRoundStyleE2EEESI_S1P_JEEENS4_5SM1004TMEM4LOAD26SM100_TMEM_LOAD_16dp32b32xES1H_NS16_INS17_ILi2ELi4ELi3EEES1A_NSX_INS5_IJS1B_SF_EEENS5_IJSF_SB_EEEEEEENS4_39AutoVectorizingCopyWithAssumedAlignmentILi128EEENS4_14SM90_TMA_STOREES24_S26_S26_EEEvvEEEEvNT_6ParamsE) ;  /* 0xffffff5c02907950 */ /* 0x000fea0003c3ffff */
        .weak           $__internal_1_$__cuda_sm10x_tcgen05_guardrail_trap_phase_invalid_during_alloc
        .type           $__internal_1_$__cuda_sm10x_tcgen05_guardrail_trap_phase_invalid_during_alloc,@function
        .size           $__internal_1_$__cuda_sm10x_tcgen05_guardrail_trap_phase_invalid_during_alloc,($__internal_2_$__cuda_sm10x_tcgen05_guardrail_trap_unallocated_columns_being_dealloced - $__internal_1_$__cuda_sm10x_tcgen05_guardrail_trap_phase_invalid_during_alloc)
$__internal_1_$__cuda_sm10x_tcgen05_guardrail_trap_phase_invalid_during_alloc:
[----:B------:R-:W-:Y:S05]  /*a1c0*/  BPT.TRAP 0x1 ;  /* 0x000000040000795c */ /* 0x000fea0000300000 */
[----:B------:R-:W-:-:S04]  /*a1d0*/  MOV R5, 0x0 ;  /* 0x0000000000057802 */ /* 0x000fc80000000f00 */
[----:B------:R-:W-:Y:S05]  /*a1e0*/  RET.REL.NODEC R4 `(_ZN7cutlass13device_kernelINS_4gemm6kernel13GemmUniversalIN4cute5tupleIJiiiiEEENS1_10collective13CollectiveMmaINS1_35MainloopSm100TmaUmmaWarpSpecializedILi3ELi2ELi4ENS5_IJNS4_1CILi1EEENSA_ILi2EEESB_EEEEENS5_IJNSA_ILi64EEENSA_ILi256EEENSA_ILi128EEEEEENS_12float_e5m2_tENS5_IJlSB_lEEESJ_SK_NS4_8TiledMMAINS4_8MMA_AtomIJNS4_10MMA_TraitsINS4_19SM100_MMA_F8F6F4_SSEJSJ_SJ_fSF_SG_NS4_17integral_constantINS4_4UMMA5MajorELSR_0EEESS_NSP_INSQ_7ScaleInELST_0EEESU_EEEEEENS4_6LayoutINS5_IJSB_SB_SB_EEENS5_IJNSA_ILi0EEESZ_SZ_EEEEENS5_IJNS4_10UnderscoreES12_S12_EEEEENS4_23SM90_TMA_LOAD_MULTICASTENS4_14ComposedLayoutINS4_7SwizzleILi3ELi4ELi3EEENS4_18smem_ptr_flag_bitsILi8EEENSX_INS5_IJNSA_ILi8EEESH_EEENS5_IJSH_SB_EEEEEEEvNS4_8identityENS4_13SM90_TMA_LOADES1F_vS1G_EENS_8epilogue10collective18CollectiveEpilogueINS1J_23Sm100TmaWarpSpecializedILi4ELi2ELi32ELb0ELb0EEEJSI_NS5_IJNSX_ISF_SB_EES1O_EEESJ_SK_SJ_SK_NS1J_6fusion15FusionCallbacksIS1N_NS1Q_17LinearCombinationISJ_fSJ_fLNS_15FloatRoundStyleE2EEESI_S1P_JEEENS4_5SM1004TMEM4LOAD26SM100_TMEM_LOAD_16dp32b32xES1H_NS16_INS17_ILi2ELi4ELi3EEES1A_NSX_INS5_IJS1B_SF_EEENS5_IJSF_SB_EEEEEEENS4_39AutoVectorizingCopyWithAssumedAlignmentILi128EEENS4_14SM90_TMA_STOREES24_S26_S26_EEEvvEEEEvNT_6ParamsE) ;  /* 0xffffff5c04847950 */ /* 0x000fea0003c3ffff */
        .weak           $__internal_2_$__cuda_sm10x_tcgen05_guardrail_trap_unallocated_columns_being_dealloced
        .type           $__internal_2_$__cuda_sm10x_tcgen05_guardrail_trap_unallocated_columns_being_dealloced,@function
        .size           $__internal_2_$__cuda_sm10x_tcgen05_guardrail_trap_unallocated_columns_being_dealloced,(.L_x_174 - $__internal_2_$__cuda_sm10x_tcgen05_guardrail_trap_unallocated_columns_being_dealloced)
$__internal_2_$__cuda_sm10x_tcgen05_guardrail_trap_unallocated_columns_being_dealloced:
[----:B------:R-:W-:Y:S05]  /*a1f0*/  BPT.TRAP 0x1 ;  /* 0x000000040000795c */ /* 0x000fea0000300000 */
[----:B------:R-:W-:-:S04]  /*a200*/  HFMA2 R3, -RZ, RZ, 0, 0 ;  /* 0x00000000ff037431 */ /* 0x000fc800000001ff */
[----:B------:R-:W-:Y:S05]  /*a210*/  RET.REL.NODEC R2 `(_ZN7cutlass13device_kernelINS_4gemm6kernel13GemmUniversalIN4cute5tupleIJiiiiEEENS1_10collective13CollectiveMmaINS1_35MainloopSm100TmaUmmaWarpSpecializedILi3ELi2ELi4ENS5_IJNS4_1CILi1EEENSA_ILi2EEESB_EEEEENS5_IJNSA_ILi64EEENSA_ILi256EEENSA_ILi128EEEEEENS_12float_e5m2_tENS5_IJlSB_lEEESJ_SK_NS4_8TiledMMAINS4_8MMA_AtomIJNS4_10MMA_TraitsINS4_19SM100_MMA_F8F6F4_SSEJSJ_SJ_fSF_SG_NS4_17integral_constantINS4_4UMMA5MajorELSR_0EEESS_NSP_INSQ_7ScaleInELST_0EEESU_EEEEEENS4_6LayoutINS5_IJSB_SB_SB_EEENS5_IJNSA_ILi0EEESZ_SZ_EEEEENS5_IJNS4_10UnderscoreES12_S12_EEEEENS4_23SM90_TMA_LOAD_MULTICASTENS4_14ComposedLayoutINS4_7SwizzleILi3ELi4ELi3EEENS4_18smem_ptr_flag_bitsILi8EEENSX_INS5_IJNSA_ILi8EEESH_EEENS5_IJSH_SB_EEEEEEEvNS4_8identityENS4_13SM90_TMA_LOADES1F_vS1G_EENS_8epilogue10collective18CollectiveEpilogueINS1J_23Sm100TmaWarpSpecializedILi4ELi2ELi32ELb0ELb0EEEJSI_NS5_IJNSX_ISF_SB_EES1O_EEESJ_SK_SJ_SK_NS1J_6fusion15FusionCallbacksIS1N_NS1Q_17LinearCombinationISJ_fSJ_fLNS_15FloatRoundStyleE2EEESI_S1P_JEEENS4_5SM1004TMEM4LOAD26SM100_TMEM_LOAD_16dp32b32xES1H_NS16_INS17_ILi2ELi4ELi3EEES1A_NSX_INS5_IJS1B_SF_EEENS5_IJSF_SB_EEEEEEENS4_39AutoVectorizingCopyWithAssumedAlignmentILi128EEENS4_14SM90_TMA_STOREES24_S26_S26_EEEvvEEEEvNT_6ParamsE) ;  /* 0xffffff5c02787950 */ /* 0x000fea0003c3ffff */
.L_x_173:
[----:B------:R-:W-:-:S00]  /*a220*/  BRA `(.L_x_173) ;  /* 0xfffffffc00fc7947 */ /* 0x000fc0000383ffff */
[----:B------:R-:W-:-:S00]  /*a230*/  NOP ;  /* 0x0000000000007918 */ /* 0x000fc00000000000 */
        /* <DEDUP_REMOVED lines=12> */
.L_x_174:


//--------------------- .nv.global.init           --------------------------
	.section	.nv.global.init,"aw",@progbits
.nv.global.init:
	.type		$str$27,@object
	.size		$str$27,($str$28 - $str$27)
$str$27:
        /*0000*/ 	.byte	0x28, 0x61, 0x64, 0x64, 0x72, 0x65, 0x73, 0x73, 0x20, 0x26, 0x20, 0x6d, 0x61, 0x73, 0x6b, 0x29
        /*0010*/ 	.byte	0x20, 0x3d, 0x3d, 0x20, 0x30, 0x00
	.type		$str$28,@object
	.size		$str$28,($str$26 - $str$28)
$str$28:
        /*0016*/ 	.byte	0x2f, 0x74, 0x6d, 0x70, 0x2f, 0x63, 0x75, 0x74, 0x6c, 0x61, 0x73, 0x73, 0x5f, 0x73, 0x77, 0x65
        /*0026*/ 	.byte	0x65, 0x70, 0x5f, 0x73, 0x72, 0x63, 0x2f, 0x69, 0x6e, 0x63, 0x6c, 0x75, 0x64, 0x65, 0x2f, 0x63
        /*0036*/ 	.byte	0x75, 0x74, 0x65, 0x2f, 0x70, 0x6f, 0x69, 0x6e, 0x74, 0x65, 0x72, 0x5f, 0x66, 0x6c, 0x61, 0x67
        /*0046*/ 	.byte	0x67, 0x65, 0x64, 0x2e, 0x68, 0x70, 0x70, 0x00
	.type		$str$26,@object
	.size		$str$26,($str$25 - $str$26)
$str$26:
        /*004e*/ 	.byte	0x2f, 0x74, 0x6d, 0x70, 0x2f, 0x63, 0x75, 0x74, 0x6c, 0x61, 0x73, 0x73, 0x5f, 0x73, 0x77, 0x65
        /*005e*/ 	.byte	0x65, 0x70, 0x5f, 0x73, 0x72, 0x63, 0x2f, 0x69, 0x6e, 0x63, 0x6c, 0x75, 0x64, 0x65, 0x2f, 0x63
        /*006e*/ 	.byte	0x75, 0x74, 0x65, 0x2f, 0x61, 0x74, 0x6f, 0x6d, 0x2f, 0x63, 0x6f, 0x70, 0x79, 0x5f, 0x74, 0x72
        /*007e*/ 	.byte	0x61, 0x69, 0x74, 0x73, 0x5f, 0x73, 0x6d, 0x31, 0x30, 0x30, 0x2e, 0x68, 0x70, 0x70, 0x00
	.type		$str$25,@object
	.size		$str$25,(__unnamed_1 - $str$25)
$str$25:
        /*008d*/ 	.byte	0x28, 0x28, 0x75, 0x69, 0x6e, 0x74, 0x33, 0x32, 0x5f, 0x74, 0x28, 0x74, 0x68, 0x72, 0x65, 0x61
        /*009d*/ 	.byte	0x64, 0x49, 0x64, 0x78, 0x2e, 0x78, 0x29, 0x20, 0x2f, 0x20, 0x33, 0x32, 0x29, 0x20, 0x25, 0x20
        /*00ad*/ 	.byte	0x34, 0x29, 0x20, 0x3d, 0x3d, 0x20, 0x28, 0x28, 0x28, 0x74, 0x6d, 0x65, 0x6d, 0x5f, 0x61, 0x64
        /*00bd*/ 	.byte	0x64, 0x72, 0x20, 0x3e, 0x3e, 0x20, 0x31, 0x36, 0x29, 0x20, 0x2f, 0x20, 0x33, 0x32, 0x29, 0x20
        /*00cd*/ 	.byte	0x25, 0x20, 0x34, 0x29, 0x00
	.type		__unnamed_1,@object
	.size		__unnamed_1,(__unnamed_2 - __unnamed_1)
__unnamed_1:
        /*00d2*/ 	.byte	0x61, 0x75, 0x74, 0x6f, 0x20, 0x63, 0x75, 0x74, 0x65, 0x3a, 0x3a, 0x61, 0x73, 0x5f, 0x70, 0x6f
        /* <DEDUP_REMOVED lines=24> */
        /*0262*/ 	.byte	0x3c, 0x34, 0x30, 0x39, 0x36, 0x3e, 0x3e, 0x3e, 0x3e, 0x5d, 0x00
	.type		__unnamed_2,@object
	.size		__unnamed_2,(__unnamed_3 - __unnamed_2)
__unnamed_2:
        /* <DEDUP_REMOVED lines=26> */
	.type		__unnamed_3,@object
	.size		__unnamed_3,(.L_3 - __unnamed_3)
__unnamed_3:
        /* <DEDUP_REMOVED lines=40> */
        /*0688*/ 	.byte	0x74, 0x65, 0x3a, 0x3a, 0x43, 0x3c, 0x30, 0x3e, 0x3e, 0x3e, 0x3e, 0x5d, 0x00
.L_3:


//--------------------- .nv.shared._ZN7cutlass13device_kernelINS_4gemm6kernel13GemmUniversalIN4cute5tupleIJiiiiEEENS1_10collective13CollectiveMmaINS1_35MainloopSm100TmaUmmaWarpSpecializedILi3ELi2ELi4ENS5_IJNS4_1CILi1EEENSA_ILi2EEESB_EEEEENS5_IJNSA_ILi64EEENSA_ILi256EEENSA_ILi128EEEEEENS_12float_e5m2_tENS5_IJlSB_lEEESJ_SK_NS4_8TiledMMAINS4_8MMA_AtomIJNS4_10MMA_TraitsINS4_19SM100_MMA_F8F6F4_SSEJSJ_SJ_fSF_SG_NS4_17integral_constantINS4_4UMMA5MajorELSR_0EEESS_NSP_INSQ_7ScaleInELST_0EEESU_EEEEEENS4_6LayoutINS5_IJSB_SB_SB_EEENS5_IJNSA_ILi0EEESZ_SZ_EEEEENS5_IJNS4_10UnderscoreES12_S12_EEEEENS4_23SM90_TMA_LOAD_MULTICASTENS4_14ComposedLayoutINS4_7SwizzleILi3ELi4ELi3EEENS4_18smem_ptr_flag_bitsILi8EEENSX_INS5_IJNSA_ILi8EEESH_EEENS5_IJSH_SB_EEEEEEEvNS4_8identityENS4_13SM90_TMA_LOADES1F_vS1G_EENS_8epilogue10collective18CollectiveEpilogueINS1J_23Sm100TmaWarpSpecializedILi4ELi2ELi32ELb0ELb0EEEJSI_NS5_IJNSX_ISF_SB_EES1O_EEESJ_SK_SJ_SK_NS1J_6fusion15FusionCallbacksIS1N_NS1Q_17LinearCombinationISJ_fSJ_fLNS_15FloatRoundStyleE2EEESI_S1P_JEEENS4_5SM1004TMEM4LOAD26SM100_TMEM_LOAD_16dp32b32xES1H_NS16_INS17_ILi2ELi4ELi3EEES1A_NSX_INS5_IJS1B_SF_EEENS5_IJSF_SB_EEEEEEENS4_39AutoVectorizingCopyWithAssumedAlignmentILi128EEENS4_14SM90_TMA_STOREES24_S26_S26_EEEvvEEEEvNT_6ParamsE --------------------------
	.section	.nv.shared._ZN7cutlass13device_kernelINS_4gemm6kernel13GemmUniversalIN4cute5tupleIJiiiiEEENS1_10collective13CollectiveMmaINS1_35MainloopSm100TmaUmmaWarpSpecializedILi3ELi2ELi4ENS5_IJNS4_1CILi1EEENSA_ILi2EEESB_EEEEENS5_IJNSA_ILi64EEENSA_ILi256EEENSA_ILi128EEEEEENS_12float_e5m2_tENS5_IJlSB_lEEESJ_SK_NS4_8TiledMMAINS4_8MMA_AtomIJNS4_10MMA_TraitsINS4_19SM100_MMA_F8F6F4_SSEJSJ_SJ_fSF_SG_NS4_17integral_constantINS4_4UMMA5MajorELSR_0EEESS_NSP_INSQ_7ScaleInELST_0EEESU_EEEEEENS4_6LayoutINS5_IJSB_SB_SB_EEENS5_IJNSA_ILi0EEESZ_SZ_EEEEENS5_IJNS4_10UnderscoreES12_S12_EEEEENS4_23SM90_TMA_LOAD_MULTICASTENS4_14ComposedLayoutINS4_7SwizzleILi3ELi4ELi3EEENS4_18smem_ptr_flag_bitsILi8EEENSX_INS5_IJNSA_ILi8EEESH_EEENS5_IJSH_SB_EEEEEEEvNS4_8identityENS4_13SM90_TMA_LOADES1F_vS1G_EENS_8epilogue10collective18CollectiveEpilogueINS1J_23Sm100TmaWarpSpecializedILi4ELi2ELi32ELb0ELb0EEEJSI_NS5_IJNSX_ISF_SB_EES1O_EEESJ_SK_SJ_SK_NS1J_6fusion15FusionCallbacksIS1N_NS1Q_17LinearCombinationISJ_fSJ_fLNS_15FloatRoundStyleE2EEESI_S1P_JEEENS4_5SM1004TMEM4LOAD26SM100_TMEM_LOAD_16dp32b32xES1H_NS16_INS17_ILi2ELi4ELi3EEES1A_NSX_INS5_IJS1B_SF_EEENS5_IJSF_SB_EEEEEEENS4_39AutoVectorizingCopyWithAssumedAlignmentILi128EEENS4_14SM90_TMA_STOREES24_S26_S26_EEEvvEEEEvNT_6ParamsE,"aw",@nobits
	.sectionflags	@""
	.align	16
	.zero		1024


//--------------------- .nv.shared.reserved.0     --------------------------
	.section	.nv.shared.reserved.0,"aw",@nobits
	.weak		__nv_reservedSMEM_offset_0_alias
	.size		__nv_reservedSMEM_offset_0_alias, 0, 64
	.other		__nv_reservedSMEM_offset_0_alias,@"STO_CUDA_RESERVED_SHARED STV_DEFAULT"
__nv_reservedSMEM_offset_0_alias:
	.zero		0
.nv.shared.reserved.0:
	.zero		64
	.weak		__nv_reservedSMEM_tcgen05_partition
	.type		__nv_reservedSMEM_tcgen05_partition,@object
	.size		__nv_reservedSMEM_tcgen05_partition,(.L_0 - __nv_reservedSMEM_tcgen05_partition)
__nv_reservedSMEM_tcgen05_partition:
	.zero		32
.L_0:


//--------------------- .nv.global                --------------------------
	.section	.nv.global,"aw",@nobits
.nv.global:
	.type		_ZN39_INTERNAL_6dbbabdf_4_k_cu_59f2ac75_80324cute1_E,@object
	.size		_ZN39_INTERNAL_6dbbabdf_4_k_cu_59f2ac75_80324cute1_E,(_ZN39_INTERNAL_6dbbabdf_4_k_cu_59f2ac75_80324cuda3std3__45__cpo6cbeginE - _ZN39_INTERNAL_6dbbabdf_4_k_cu_59f2ac75_80324cute1_E)
_ZN39_INTERNAL_6dbbabdf_4_k_cu_59f2ac75_80324cute1_E:
	.zero		1
	.type		_ZN39_INTERNAL_6dbbabdf_4_k_cu_59f2ac75_80324cuda3std3__45__cpo6cbeginE,@object
	.size		_ZN39_INTERNAL_6dbbabdf_4_k_cu_59f2ac75_80324cuda3std3__45__cpo6cbeginE,(_ZN39_INTERNAL_6dbbabdf_4_k_cu_59f2ac75_80324cuda3std3__48in_placeE - _ZN39_INTERNAL_6dbbabdf_4_k_cu_59f2ac75_80324cuda3std3__45__cpo6cbeginE)
_ZN39_INTERNAL_6dbbabdf_4_k_cu_59f2ac75_80324cuda3std3__45__cpo6cbeginE:
	.zero		1
	.type		_ZN39_INTERNAL_6dbbabdf_4_k_cu_59f2ac75_80324cuda3std3__48in_placeE,@object
	.size		_ZN39_INTERNAL_6dbbabdf_4_k_cu_59f2ac75_80324cuda3std3__48in_placeE,(_ZN39_INTERNAL_6dbbabdf_4_k_cu_59f2ac75_80324cuda3std6ranges3__45__cpo9iter_moveE - _ZN39_INTERNAL_6dbbabdf_4_k_cu_59f2ac75_80324cuda3std3__48in_placeE)
_ZN39_INTERNAL_6dbbabdf_4_k_cu_59f2ac75_80324cuda3std3__48in_placeE:
	.zero		1
	.type		_ZN39_INTERNAL_6dbbabdf_4_k_cu_59f2ac75_80324cuda3std6ranges3__45__cpo9iter_moveE,@object
	.size		_ZN39_INTERNAL_6dbbabdf_4_k_cu_59f2ac75_80324cuda3std6ranges3__45__cpo9iter_moveE,(_ZN39_INTERNAL_6dbbabdf_4_k_cu_59f2ac75_80324cuda3std3__45__cpo5beginE - _ZN39_INTERNAL_6dbbabdf_4_k_cu_59f2ac75_80324cuda3std6ranges3__45__cpo9iter_moveE)
_ZN39_INTERNAL_6dbbabdf_4_k_cu_59f2ac75_80324cuda3std6ranges3__45__cpo9iter_moveE:
	.zero		1
	.type		_ZN39_INTERNAL_6dbbabdf_4_k_cu_59f2ac75_80324cuda3std3__45__cpo5beginE,@object
	.size		_ZN39_INTERNAL_6dbbabdf_4_k_cu_59f2ac75_80324cuda3std3__45__cpo5beginE,(_ZN39_INTERNAL_6dbbabdf_4_k_cu_59f2ac75_80324cuda3std3__441_GLOBAL__N__6dbbabdf_4_k_cu_59f2ac75_80326ignoreE - _ZN39_INTERNAL_6dbbabdf_4_k_cu_59f2ac75_80324cuda3std3__45__cpo5beginE)
_ZN39_INTERNAL_6dbbabdf_4_k_cu_59f2ac75_80324cuda3std3__45__cpo5beginE:
	.zero		1
	.type		_ZN39_INTERNAL_6dbbabdf_4_k_cu_59f2ac75_80324cuda3std3__441_GLOBAL__N__6dbbabdf_4_k_cu_59f2ac75_80326ignoreE,@object
	.size		_ZN39_INTERNAL_6dbbabdf_4_k_cu_59f2ac75_80324cuda3std3__441_GLOBAL__N__6dbbabdf_4_k_cu_59f2ac75_80326ignoreE,(_ZN39_INTERNAL_6dbbabdf_4_k_cu_59f2ac75_80324cute7productE - _ZN39_INTERNAL_6dbbabdf_4_k_cu_59f2ac75_80324cuda3std3__441_GLOBAL__N__6dbbabdf_4_k_cu_59f2ac75_80326ignoreE)
_ZN39_INTERNAL_6dbbabdf_4_k_cu_59f2ac75_80324cuda3std3__441_GLOBAL__N__6dbbabdf_4_k_cu_59f2ac75_80326ignoreE:
	.zero		1
	.type		_ZN39_INTERNAL_6dbbabdf_4_k_cu_59f2ac75_80324cute7productE,@object
	.size		_ZN39_INTERNAL_6dbbabdf_4_k_cu_59f2ac75_80324cute7productE,(_ZN39_INTERNAL_6dbbabdf_4_k_cu_59f2ac75_80324cuda3std3__45__cpo3endE - _ZN39_INTERNAL_6dbbabdf_4_k_cu_59f2ac75_80324cute7productE)
_ZN39_INTERNAL_6dbbabdf_4_k_cu_59f2ac75_80324cute7productE:
	.zero		1
	.type		_ZN39_INTERNAL_6dbbabdf_4_k_cu_59f2ac75_80324cuda3std3__45__cpo3endE,@object
	.size		_ZN39_INTERNAL_6dbbabdf_4_k_cu_59f2ac75_80324cuda3std3__45__cpo3endE,(_ZN39_INTERNAL_6dbbabdf_4_k_cu_59f2ac75_80324cuda3std3__419piecewise_constructE - _ZN39_INTERNAL_6dbbabdf_4_k_cu_59f2ac75_80324cuda3std3__45__cpo3endE)
_ZN39_INTERNAL_6dbbabdf_4_k_cu_59f2ac75_80324cuda3std3__45__cpo3endE:
	.zero		1
	.type		_ZN39_INTERNAL_6dbbabdf_4_k_cu_59f2ac75_80324cuda3std3__419piecewise_constructE,@object
	.size		_ZN39_INTERNAL_6dbbabdf_4_k_cu_59f2ac75_80324cuda3std3__419piecewise_constructE,(_ZN39_INTERNAL_6dbbabdf_4_k_cu_59f2ac75_80324cuda3std3__45__cpo4cendE - _ZN39_INTERNAL_6dbbabdf_4_k_cu_59f2ac75_80324cuda3std3__419piecewise_constructE)
_ZN39_INTERNAL_6dbbabdf_4_k_cu_59f2ac75_80324cuda3std3__419piecewise_constructE:
	.zero		1
	.type		_ZN39_INTERNAL_6dbbabdf_4_k_cu_59f2ac75_80324cuda3std3__45__cpo4cendE,@object
	.size		_ZN39_INTERNAL_6dbbabdf_4_k_cu_59f2ac75_80324cuda3std3__45__cpo4cendE,(_ZN39_INTERNAL_6dbbabdf_4_k_cu_59f2ac75_80324cuda3std6ranges3__45__cpo4swapE - _ZN39_INTERNAL_6dbbabdf_4_k_cu_59f2ac75_80324cuda3std3__45__cpo4cendE)
_ZN39_INTERNAL_6dbbabdf_4_k_cu_59f2ac75_80324cuda3std3__45__cpo4cendE:
	.zero		1
	.type		_ZN39_INTERNAL_6dbbabdf_4_k_cu_59f2ac75_80324cuda3std6ranges3__45__cpo4swapE,@object
	.size		_ZN39_INTERNAL_6dbbabdf_4_k_cu_59f2ac75_80324cuda3std6ranges3__45__cpo4swapE,(.L_11 - _ZN39_INTERNAL_6dbbabdf_4_k_cu_59f2ac75_80324cuda3std6ranges3__45__cpo4swapE)
_ZN39_INTERNAL_6dbbabdf_4_k_cu_59f2ac75_80324cuda3std6ranges3__45__cpo4swapE:
	.zero		1
.L_11:


//--------------------- .nv.constant0._ZN7cutlass13device_kernelINS_4gemm6kernel13GemmUniversalIN4cute5tupleIJiiiiEEENS1_10collective13CollectiveMmaINS1_35MainloopSm100TmaUmmaWarpSpecializedILi3ELi2ELi4ENS5_IJNS4_1CILi1EEENSA_ILi2EEESB_EEEEENS5_IJNSA_ILi64EEENSA_ILi256EEENSA_ILi128EEEEEENS_12float_e5m2_tENS5_IJlSB_lEEESJ_SK_NS4_8TiledMMAINS4_8MMA_AtomIJNS4_10MMA_TraitsINS4_19SM100_MMA_F8F6F4_SSEJSJ_SJ_fSF_SG_NS4_17integral_constantINS4_4UMMA5MajorELSR_0EEESS_NSP_INSQ_7ScaleInELST_0EEESU_EEEEEENS4_6LayoutINS5_IJSB_SB_SB_EEENS5_IJNSA_ILi0EEESZ_SZ_EEEEENS5_IJNS4_10UnderscoreES12_S12_EEEEENS4_23SM90_TMA_LOAD_MULTICASTENS4_14ComposedLayoutINS4_7SwizzleILi3ELi4ELi3EEENS4_18smem_ptr_flag_bitsILi8EEENSX_INS5_IJNSA_ILi8EEESH_EEENS5_IJSH_SB_EEEEEEEvNS4_8identityENS4_13SM90_TMA_LOADES1F_vS1G_EENS_8epilogue10collective18CollectiveEpilogueINS1J_23Sm100TmaWarpSpecializedILi4ELi2ELi32ELb0ELb0EEEJSI_NS5_IJNSX_ISF_SB_EES1O_EEESJ_SK_SJ_SK_NS1J_6fusion15FusionCallbacksIS1N_NS1Q_17LinearCombinationISJ_fSJ_fLNS_15FloatRoundStyleE2EEESI_S1P_JEEENS4_5SM1004TMEM4LOAD26SM100_TMEM_LOAD_16dp32b32xES1H_NS16_INS17_ILi2ELi4ELi3EEES1A_NSX_INS5_IJS1B_SF_EEENS5_IJSF_SB_EEEEEEENS4_39AutoVectorizingCopyWithAssumedAlignmentILi128EEENS4_14SM90_TMA_STOREES24_S26_S26_EEEvvEEEEvNT_6ParamsE --------------------------
	.section	.nv.constant0._ZN7cutlass13device_kernelINS_4gemm6kernel13GemmUniversalIN4cute5tupleIJiiiiEEENS1_10collective13CollectiveMmaINS1_35MainloopSm100TmaUmmaWarpSpecializedILi3ELi2ELi4ENS5_IJNS4_1CILi1EEENSA_ILi2EEESB_EEEEENS5_IJNSA_ILi64EEENSA_ILi256EEENSA_ILi128EEEEEENS_12float_e5m2_tENS5_IJlSB_lEEESJ_SK_NS4_8TiledMMAINS4_8MMA_AtomIJNS4_10MMA_TraitsINS4_19SM100_MMA_F8F6F4_SSEJSJ_SJ_fSF_SG_NS4_17integral_constantINS4_4UMMA5MajorELSR_0EEESS_NSP_INSQ_7ScaleInELST_0EEESU_EEEEEENS4_6LayoutINS5_IJSB_SB_SB_EEENS5_IJNSA_ILi0EEESZ_SZ_EEEEENS5_IJNS4_10UnderscoreES12_S12_EEEEENS4_23SM90_TMA_LOAD_MULTICASTENS4_14ComposedLayoutINS4_7SwizzleILi3ELi4ELi3EEENS4_18smem_ptr_flag_bitsILi8EEENSX_INS5_IJNSA_ILi8EEESH_EEENS5_IJSH_SB_EEEEEEEvNS4_8identityENS4_13SM90_TMA_LOADES1F_vS1G_EENS_8epilogue10collective18CollectiveEpilogueINS1J_23Sm100TmaWarpSpecializedILi4ELi2ELi32ELb0ELb0EEEJSI_NS5_IJNSX_ISF_SB_EES1O_EEESJ_SK_SJ_SK_NS1J_6fusion15FusionCallbacksIS1N_NS1Q_17LinearCombinationISJ_fSJ_fLNS_15FloatRoundStyleE2EEESI_S1P_JEEENS4_5SM1004TMEM4LOAD26SM100_TMEM_LOAD_16dp32b32xES1H_NS16_INS17_ILi2ELi4ELi3EEES1A_NSX_INS5_IJS1B_SF_EEENS5_IJSF_SB_EEEEEEENS4_39AutoVectorizingCopyWithAssumedAlignmentILi128EEENS4_14SM90_TMA_STOREES24_S26_S26_EEEvvEEEEvNT_6ParamsE,"a",@progbits
	.sectionflags	@""
	.align	4
.nv.constant0._ZN7cutlass13device_kernelINS_4gemm6kernel13GemmUniversalIN4cute5tupleIJiiiiEEENS1_10collective13CollectiveMmaINS1_35MainloopSm100TmaUmmaWarpSpecializedILi3ELi2ELi4ENS5_IJNS4_1CILi1EEENSA_ILi2EEESB_EEEEENS5_IJNSA_ILi64EEENSA_ILi256EEENSA_ILi128EEEEEENS_12float_e5m2_tENS5_IJlSB_lEEESJ_SK_NS4_8TiledMMAINS4_8MMA_AtomIJNS4_10MMA_TraitsINS4_19SM100_MMA_F8F6F4_SSEJSJ_SJ_fSF_SG_NS4_17integral_constantINS4_4UMMA5MajorELSR_0EEESS_NSP_INSQ_7ScaleInELST_0EEESU_EEEEEENS4_6LayoutINS5_IJSB_SB_SB_EEENS5_IJNSA_ILi0EEESZ_SZ_EEEEENS5_IJNS4_10UnderscoreES12_S12_EEEEENS4_23SM90_TMA_LOAD_MULTICASTENS4_14ComposedLayoutINS4_7SwizzleILi3ELi4ELi3EEENS4_18smem_ptr_flag_bitsILi8EEENSX_INS5_IJNSA_ILi8EEESH_EEENS5_IJSH_SB_EEEEEEEvNS4_8identityENS4_13SM90_TMA_LOADES1F_vS1G_EENS_8epilogue10collective18CollectiveEpilogueINS1J_23Sm100TmaWarpSpecializedILi4ELi2ELi32ELb0ELb0EEEJSI_NS5_IJNSX_ISF_SB_EES1O_EEESJ_SK_SJ_SK_NS1J_6fusion15FusionCallbacksIS1N_NS1Q_17LinearCombinationISJ_fSJ_fLNS_15FloatRoundStyleE2EEESI_S1P_JEEENS4_5SM1004TMEM4LOAD26SM100_TMEM_LOAD_16dp32b32xES1H_NS16_INS17_ILi2ELi4ELi3EEES1A_NSX_INS5_IJS1B_SF_EEENS5_IJSF_SB_EEEEEEENS4_39AutoVectorizingCopyWithAssumedAlignmentILi128EEENS4_14SM90_TMA_STOREES24_S26_S26_EEEvvEEEEvNT_6ParamsE:
	.zero		2944


//--------------------- SYMBOLS --------------------------

	.type		.nv.reservedSmem.offset0,@object
	.size		.nv.reservedSmem.offset0,0x4
	.type		.nv.reservedSmem.cap,@object
	.size		.nv.reservedSmem.cap,0x4
	.type		__assertfail,@function
